//
// Generated by NVIDIA NVVM Compiler
//
// Compiler Build ID: CL-36424714
// Cuda compilation tools, release 13.0, V13.0.88
// Based on NVVM 20.0.0
//

.version 9.0
.target sm_100
.address_size 64

	// .globl	_Z15confusionMatrixPdS_Pii
.extern .func  (.param .b32 func_retval0) vprintf
(
	.param .b64 vprintf_param_0,
	.param .b64 vprintf_param_1
)
;
// _ZZ16feedForwardOnGPUPdS_S_S_S_S_E6hidden has been demoted
.global .align 1 .b8 $str[14] = {111, 117, 116, 91, 37, 100, 93, 32, 61, 32, 37, 102, 10};
.global .align 1 .b8 $str$1[21] = {67, 111, 110, 102, 32, 109, 97, 116, 114, 105, 120, 32, 100, 111, 110, 101, 46, 46, 46, 10};
.global .align 1 .b8 $str$2[19] = {32, 32, 32, 32, 226, 128, 162, 32, 76, 97, 98, 101, 108, 58, 32, 37, 100, 10};
.global .align 1 .b8 $str$3[23] = {32, 32, 32, 32, 226, 128, 162, 32, 80, 114, 101, 100, 105, 99, 116, 101, 100, 58, 32, 37, 100, 10};

.visible .entry _Z15confusionMatrixPdS_Pii(
	.param .u64 .ptr .align 1 _Z15confusionMatrixPdS_Pii_param_0,
	.param .u64 .ptr .align 1 _Z15confusionMatrixPdS_Pii_param_1,
	.param .u64 .ptr .align 1 _Z15confusionMatrixPdS_Pii_param_2,
	.param .u32 _Z15confusionMatrixPdS_Pii_param_3
)
{
	.local .align 16 .b8 	__local_depot0[32];
	.reg .b64 	%SP;
	.reg .b64 	%SPL;
	.reg .pred 	%p<20>;
	.reg .b32 	%r<87>;
	.reg .b64 	%rd<61>;
	.reg .b64 	%fd<57>;

	mov.u64 	%SPL, __local_depot0;
	cvta.local.u64 	%SP, %SPL;
	ld.param.u32 	%r1, [_Z15confusionMatrixPdS_Pii_param_3];
	mov.u32 	%r2, %ctaid.x;
	mov.u32 	%r3, %ntid.x;
	mov.u32 	%r4, %tid.x;
	mad.lo.s32 	%r5, %r2, %r3, %r4;
	mov.u64 	%rd4, $str$1;
	cvta.global.u64 	%rd5, %rd4;
	{ // callseq 0, 0
	.param .b64 param0;
	st.param.b64 	[param0], %rd5;
	.param .b64 param1;
	st.param.b64 	[param1], 0;
	.param .b32 retval0;
	call.uni (retval0), 
	vprintf, 
	(
	param0, 
	param1
	);
	ld.param.b32 	%r6, [retval0];
	} // callseq 0
	setp.ge.s32 	%p1, %r5, %r1;
	@%p1 bra 	$L__BB0_2;
	ld.param.u64 	%rd60, [_Z15confusionMatrixPdS_Pii_param_2];
	ld.param.u64 	%rd59, [_Z15confusionMatrixPdS_Pii_param_1];
	ld.param.u64 	%rd58, [_Z15confusionMatrixPdS_Pii_param_0];
	add.u64 	%rd6, %SP, 16;
	add.u64 	%rd7, %SPL, 16;
	add.u64 	%rd8, %SP, 0;
	add.u64 	%rd9, %SPL, 0;
	add.u64 	%rd11, %SPL, 0;
	cvta.to.global.u64 	%rd12, %rd60;
	cvta.to.global.u64 	%rd13, %rd59;
	cvta.to.global.u64 	%rd14, %rd58;
	mov.u32 	%r8, %ctaid.x;
	mov.u32 	%r9, %ntid.x;
	mov.u32 	%r10, %tid.x;
	mad.lo.s32 	%r11, %r8, %r9, %r10;
	mul.lo.s32 	%r12, %r11, 10;
	mul.wide.s32 	%rd15, %r12, 8;
	add.s64 	%rd16, %rd14, %rd15;
	ld.global.f64 	%fd1, [%rd16];
	mov.b32 	%r13, 0;
	st.local.u32 	[%rd9], %r13;
	st.local.f64 	[%rd9+8], %fd1;
	mov.u64 	%rd17, $str;
	cvta.global.u64 	%rd18, %rd17;
	{ // callseq 1, 0
	.param .b64 param0;
	st.param.b64 	[param0], %rd18;
	.param .b64 param1;
	st.param.b64 	[param1], %rd8;
	.param .b32 retval0;
	call.uni (retval0), 
	vprintf, 
	(
	param0, 
	param1
	);
	ld.param.b32 	%r14, [retval0];
	} // callseq 1
	ld.global.f64 	%fd2, [%rd16+8];
	mov.b32 	%r16, 1;
	st.local.u32 	[%rd9], %r16;
	st.local.f64 	[%rd9+8], %fd2;
	{ // callseq 2, 0
	.param .b64 param0;
	st.param.b64 	[param0], %rd18;
	.param .b64 param1;
	st.param.b64 	[param1], %rd8;
	.param .b32 retval0;
	call.uni (retval0), 
	vprintf, 
	(
	param0, 
	param1
	);
	ld.param.b32 	%r17, [retval0];
	} // callseq 2
	ld.global.f64 	%fd3, [%rd16+8];
	ld.global.f64 	%fd4, [%rd16];
	setp.gt.f64 	%p2, %fd3, %fd4;
	selp.u32 	%r19, 1, 0, %p2;
	ld.global.f64 	%fd5, [%rd16+16];
	mov.b32 	%r20, 2;
	st.local.u32 	[%rd9], %r20;
	st.local.f64 	[%rd9+8], %fd5;
	{ // callseq 3, 0
	.param .b64 param0;
	st.param.b64 	[param0], %rd18;
	.param .b64 param1;
	st.param.b64 	[param1], %rd8;
	.param .b32 retval0;
	call.uni (retval0), 
	vprintf, 
	(
	param0, 
	param1
	);
	ld.param.b32 	%r21, [retval0];
	} // callseq 3
	ld.global.f64 	%fd6, [%rd16+16];
	mul.wide.u32 	%rd19, %r19, 8;
	add.s64 	%rd20, %rd16, %rd19;
	ld.global.f64 	%fd7, [%rd20];
	setp.gt.f64 	%p3, %fd6, %fd7;
	selp.b32 	%r23, 2, %r19, %p3;
	ld.global.f64 	%fd8, [%rd16+24];
	mov.b32 	%r24, 3;
	st.local.u32 	[%rd9], %r24;
	st.local.f64 	[%rd9+8], %fd8;
	{ // callseq 4, 0
	.param .b64 param0;
	st.param.b64 	[param0], %rd18;
	.param .b64 param1;
	st.param.b64 	[param1], %rd8;
	.param .b32 retval0;
	call.uni (retval0), 
	vprintf, 
	(
	param0, 
	param1
	);
	ld.param.b32 	%r25, [retval0];
	} // callseq 4
	ld.global.f64 	%fd9, [%rd16+24];
	mul.wide.u32 	%rd21, %r23, 8;
	add.s64 	%rd22, %rd16, %rd21;
	ld.global.f64 	%fd10, [%rd22];
	setp.gt.f64 	%p4, %fd9, %fd10;
	selp.b32 	%r27, 3, %r23, %p4;
	ld.global.f64 	%fd11, [%rd16+32];
	mov.b32 	%r28, 4;
	st.local.u32 	[%rd9], %r28;
	st.local.f64 	[%rd9+8], %fd11;
	{ // callseq 5, 0
	.param .b64 param0;
	st.param.b64 	[param0], %rd18;
	.param .b64 param1;
	st.param.b64 	[param1], %rd8;
	.param .b32 retval0;
	call.uni (retval0), 
	vprintf, 
	(
	param0, 
	param1
	);
	ld.param.b32 	%r29, [retval0];
	} // callseq 5
	ld.global.f64 	%fd12, [%rd16+32];
	mul.wide.u32 	%rd23, %r27, 8;
	add.s64 	%rd24, %rd16, %rd23;
	ld.global.f64 	%fd13, [%rd24];
	setp.gt.f64 	%p5, %fd12, %fd13;
	selp.b32 	%r31, 4, %r27, %p5;
	ld.global.f64 	%fd14, [%rd16+40];
	mov.b32 	%r32, 5;
	st.local.u32 	[%rd9], %r32;
	st.local.f64 	[%rd9+8], %fd14;
	{ // callseq 6, 0
	.param .b64 param0;
	st.param.b64 	[param0], %rd18;
	.param .b64 param1;
	st.param.b64 	[param1], %rd8;
	.param .b32 retval0;
	call.uni (retval0), 
	vprintf, 
	(
	param0, 
	param1
	);
	ld.param.b32 	%r33, [retval0];
	} // callseq 6
	ld.global.f64 	%fd15, [%rd16+40];
	mul.wide.u32 	%rd25, %r31, 8;
	add.s64 	%rd26, %rd16, %rd25;
	ld.global.f64 	%fd16, [%rd26];
	setp.gt.f64 	%p6, %fd15, %fd16;
	selp.b32 	%r35, 5, %r31, %p6;
	ld.global.f64 	%fd17, [%rd16+48];
	mov.b32 	%r36, 6;
	st.local.u32 	[%rd9], %r36;
	st.local.f64 	[%rd9+8], %fd17;
	{ // callseq 7, 0
	.param .b64 param0;
	st.param.b64 	[param0], %rd18;
	.param .b64 param1;
	st.param.b64 	[param1], %rd8;
	.param .b32 retval0;
	call.uni (retval0), 
	vprintf, 
	(
	param0, 
	param1
	);
	ld.param.b32 	%r37, [retval0];
	} // callseq 7
	ld.global.f64 	%fd18, [%rd16+48];
	mul.wide.u32 	%rd27, %r35, 8;
	add.s64 	%rd28, %rd16, %rd27;
	ld.global.f64 	%fd19, [%rd28];
	setp.gt.f64 	%p7, %fd18, %fd19;
	selp.b32 	%r39, 6, %r35, %p7;
	ld.global.f64 	%fd20, [%rd16+56];
	mov.b32 	%r40, 7;
	st.local.u32 	[%rd9], %r40;
	st.local.f64 	[%rd9+8], %fd20;
	{ // callseq 8, 0
	.param .b64 param0;
	st.param.b64 	[param0], %rd18;
	.param .b64 param1;
	st.param.b64 	[param1], %rd8;
	.param .b32 retval0;
	call.uni (retval0), 
	vprintf, 
	(
	param0, 
	param1
	);
	ld.param.b32 	%r41, [retval0];
	} // callseq 8
	ld.global.f64 	%fd21, [%rd16+56];
	mul.wide.u32 	%rd29, %r39, 8;
	add.s64 	%rd30, %rd16, %rd29;
	ld.global.f64 	%fd22, [%rd30];
	setp.gt.f64 	%p8, %fd21, %fd22;
	selp.b32 	%r43, 7, %r39, %p8;
	ld.global.f64 	%fd23, [%rd16+64];
	mov.b32 	%r44, 8;
	st.local.u32 	[%rd9], %r44;
	st.local.f64 	[%rd9+8], %fd23;
	{ // callseq 9, 0
	.param .b64 param0;
	st.param.b64 	[param0], %rd18;
	.param .b64 param1;
	st.param.b64 	[param1], %rd8;
	.param .b32 retval0;
	call.uni (retval0), 
	vprintf, 
	(
	param0, 
	param1
	);
	ld.param.b32 	%r45, [retval0];
	} // callseq 9
	ld.global.f64 	%fd24, [%rd16+64];
	mul.wide.u32 	%rd31, %r43, 8;
	add.s64 	%rd32, %rd16, %rd31;
	ld.global.f64 	%fd25, [%rd32];
	setp.gt.f64 	%p9, %fd24, %fd25;
	selp.b32 	%r47, 8, %r43, %p9;
	ld.global.f64 	%fd26, [%rd16+72];
	mov.b32 	%r48, 9;
	st.local.u32 	[%rd9], %r48;
	st.local.f64 	[%rd9+8], %fd26;
	{ // callseq 10, 0
	.param .b64 param0;
	st.param.b64 	[param0], %rd18;
	.param .b64 param1;
	st.param.b64 	[param1], %rd8;
	.param .b32 retval0;
	call.uni (retval0), 
	vprintf, 
	(
	param0, 
	param1
	);
	ld.param.b32 	%r49, [retval0];
	} // callseq 10
	ld.global.f64 	%fd27, [%rd16+72];
	mul.wide.u32 	%rd33, %r47, 8;
	add.s64 	%rd34, %rd16, %rd33;
	ld.global.f64 	%fd28, [%rd34];
	setp.gt.f64 	%p10, %fd27, %fd28;
	selp.b32 	%r51, 9, %r47, %p10;
	st.local.u32 	[%rd7], %r51;
	mov.u64 	%rd35, $str$2;
	cvta.global.u64 	%rd36, %rd35;
	{ // callseq 11, 0
	.param .b64 param0;
	st.param.b64 	[param0], %rd36;
	.param .b64 param1;
	st.param.b64 	[param1], %rd6;
	.param .b32 retval0;
	call.uni (retval0), 
	vprintf, 
	(
	param0, 
	param1
	);
	ld.param.b32 	%r52, [retval0];
	} // callseq 11
	add.s64 	%rd37, %rd13, %rd15;
	ld.global.f64 	%fd29, [%rd37];
	st.local.u32 	[%rd11], %r13;
	st.local.f64 	[%rd11+8], %fd29;
	{ // callseq 12, 0
	.param .b64 param0;
	st.param.b64 	[param0], %rd18;
	.param .b64 param1;
	st.param.b64 	[param1], %rd8;
	.param .b32 retval0;
	call.uni (retval0), 
	vprintf, 
	(
	param0, 
	param1
	);
	ld.param.b32 	%r54, [retval0];
	} // callseq 12
	ld.global.f64 	%fd30, [%rd37+8];
	st.local.u32 	[%rd11], %r16;
	st.local.f64 	[%rd11+8], %fd30;
	{ // callseq 13, 0
	.param .b64 param0;
	st.param.b64 	[param0], %rd18;
	.param .b64 param1;
	st.param.b64 	[param1], %rd8;
	.param .b32 retval0;
	call.uni (retval0), 
	vprintf, 
	(
	param0, 
	param1
	);
	ld.param.b32 	%r56, [retval0];
	} // callseq 13
	ld.global.f64 	%fd31, [%rd37+8];
	ld.global.f64 	%fd32, [%rd37];
	setp.gt.f64 	%p11, %fd31, %fd32;
	selp.u32 	%r58, 1, 0, %p11;
	ld.global.f64 	%fd33, [%rd37+16];
	st.local.u32 	[%rd11], %r20;
	st.local.f64 	[%rd11+8], %fd33;
	{ // callseq 14, 0
	.param .b64 param0;
	st.param.b64 	[param0], %rd18;
	.param .b64 param1;
	st.param.b64 	[param1], %rd8;
	.param .b32 retval0;
	call.uni (retval0), 
	vprintf, 
	(
	param0, 
	param1
	);
	ld.param.b32 	%r59, [retval0];
	} // callseq 14
	ld.global.f64 	%fd34, [%rd37+16];
	mul.wide.u32 	%rd38, %r58, 8;
	add.s64 	%rd39, %rd37, %rd38;
	ld.global.f64 	%fd35, [%rd39];
	setp.gt.f64 	%p12, %fd34, %fd35;
	selp.b32 	%r61, 2, %r58, %p12;
	ld.global.f64 	%fd36, [%rd37+24];
	st.local.u32 	[%rd11], %r24;
	st.local.f64 	[%rd11+8], %fd36;
	{ // callseq 15, 0
	.param .b64 param0;
	st.param.b64 	[param0], %rd18;
	.param .b64 param1;
	st.param.b64 	[param1], %rd8;
	.param .b32 retval0;
	call.uni (retval0), 
	vprintf, 
	(
	param0, 
	param1
	);
	ld.param.b32 	%r62, [retval0];
	} // callseq 15
	ld.global.f64 	%fd37, [%rd37+24];
	mul.wide.u32 	%rd40, %r61, 8;
	add.s64 	%rd41, %rd37, %rd40;
	ld.global.f64 	%fd38, [%rd41];
	setp.gt.f64 	%p13, %fd37, %fd38;
	selp.b32 	%r64, 3, %r61, %p13;
	ld.global.f64 	%fd39, [%rd37+32];
	st.local.u32 	[%rd11], %r28;
	st.local.f64 	[%rd11+8], %fd39;
	{ // callseq 16, 0
	.param .b64 param0;
	st.param.b64 	[param0], %rd18;
	.param .b64 param1;
	st.param.b64 	[param1], %rd8;
	.param .b32 retval0;
	call.uni (retval0), 
	vprintf, 
	(
	param0, 
	param1
	);
	ld.param.b32 	%r65, [retval0];
	} // callseq 16
	ld.global.f64 	%fd40, [%rd37+32];
	mul.wide.u32 	%rd42, %r64, 8;
	add.s64 	%rd43, %rd37, %rd42;
	ld.global.f64 	%fd41, [%rd43];
	setp.gt.f64 	%p14, %fd40, %fd41;
	selp.b32 	%r67, 4, %r64, %p14;
	ld.global.f64 	%fd42, [%rd37+40];
	st.local.u32 	[%rd11], %r32;
	st.local.f64 	[%rd11+8], %fd42;
	{ // callseq 17, 0
	.param .b64 param0;
	st.param.b64 	[param0], %rd18;
	.param .b64 param1;
	st.param.b64 	[param1], %rd8;
	.param .b32 retval0;
	call.uni (retval0), 
	vprintf, 
	(
	param0, 
	param1
	);
	ld.param.b32 	%r68, [retval0];
	} // callseq 17
	ld.global.f64 	%fd43, [%rd37+40];
	mul.wide.u32 	%rd44, %r67, 8;
	add.s64 	%rd45, %rd37, %rd44;
	ld.global.f64 	%fd44, [%rd45];
	setp.gt.f64 	%p15, %fd43, %fd44;
	selp.b32 	%r70, 5, %r67, %p15;
	ld.global.f64 	%fd45, [%rd37+48];
	st.local.u32 	[%rd11], %r36;
	st.local.f64 	[%rd11+8], %fd45;
	{ // callseq 18, 0
	.param .b64 param0;
	st.param.b64 	[param0], %rd18;
	.param .b64 param1;
	st.param.b64 	[param1], %rd8;
	.param .b32 retval0;
	call.uni (retval0), 
	vprintf, 
	(
	param0, 
	param1
	);
	ld.param.b32 	%r71, [retval0];
	} // callseq 18
	ld.global.f64 	%fd46, [%rd37+48];
	mul.wide.u32 	%rd46, %r70, 8;
	add.s64 	%rd47, %rd37, %rd46;
	ld.global.f64 	%fd47, [%rd47];
	setp.gt.f64 	%p16, %fd46, %fd47;
	selp.b32 	%r73, 6, %r70, %p16;
	ld.global.f64 	%fd48, [%rd37+56];
	st.local.u32 	[%rd11], %r40;
	st.local.f64 	[%rd11+8], %fd48;
	{ // callseq 19, 0
	.param .b64 param0;
	st.param.b64 	[param0], %rd18;
	.param .b64 param1;
	st.param.b64 	[param1], %rd8;
	.param .b32 retval0;
	call.uni (retval0), 
	vprintf, 
	(
	param0, 
	param1
	);
	ld.param.b32 	%r74, [retval0];
	} // callseq 19
	ld.global.f64 	%fd49, [%rd37+56];
	mul.wide.u32 	%rd48, %r73, 8;
	add.s64 	%rd49, %rd37, %rd48;
	ld.global.f64 	%fd50, [%rd49];
	setp.gt.f64 	%p17, %fd49, %fd50;
	selp.b32 	%r76, 7, %r73, %p17;
	ld.global.f64 	%fd51, [%rd37+64];
	st.local.u32 	[%rd11], %r44;
	st.local.f64 	[%rd11+8], %fd51;
	{ // callseq 20, 0
	.param .b64 param0;
	st.param.b64 	[param0], %rd18;
	.param .b64 param1;
	st.param.b64 	[param1], %rd8;
	.param .b32 retval0;
	call.uni (retval0), 
	vprintf, 
	(
	param0, 
	param1
	);
	ld.param.b32 	%r77, [retval0];
	} // callseq 20
	ld.global.f64 	%fd52, [%rd37+64];
	mul.wide.u32 	%rd50, %r76, 8;
	add.s64 	%rd51, %rd37, %rd50;
	ld.global.f64 	%fd53, [%rd51];
	setp.gt.f64 	%p18, %fd52, %fd53;
	selp.b32 	%r79, 8, %r76, %p18;
	ld.global.f64 	%fd54, [%rd37+72];
	st.local.u32 	[%rd11], %r48;
	st.local.f64 	[%rd11+8], %fd54;
	{ // callseq 21, 0
	.param .b64 param0;
	st.param.b64 	[param0], %rd18;
	.param .b64 param1;
	st.param.b64 	[param1], %rd8;
	.param .b32 retval0;
	call.uni (retval0), 
	vprintf, 
	(
	param0, 
	param1
	);
	ld.param.b32 	%r80, [retval0];
	} // callseq 21
	ld.global.f64 	%fd55, [%rd37+72];
	mul.wide.u32 	%rd52, %r79, 8;
	add.s64 	%rd53, %rd37, %rd52;
	ld.global.f64 	%fd56, [%rd53];
	setp.gt.f64 	%p19, %fd55, %fd56;
	selp.b32 	%r82, 9, %r79, %p19;
	st.local.u32 	[%rd7], %r82;
	mov.u64 	%rd54, $str$3;
	cvta.global.u64 	%rd55, %rd54;
	{ // callseq 22, 0
	.param .b64 param0;
	st.param.b64 	[param0], %rd55;
	.param .b64 param1;
	st.param.b64 	[param1], %rd6;
	.param .b32 retval0;
	call.uni (retval0), 
	vprintf, 
	(
	param0, 
	param1
	);
	ld.param.b32 	%r83, [retval0];
	} // callseq 22
	mad.lo.s32 	%r85, %r82, 10, %r51;
	mul.wide.u32 	%rd56, %r85, 4;
	add.s64 	%rd57, %rd12, %rd56;
	atom.global.add.u32 	%r86, [%rd57], 1;
$L__BB0_2:
	bar.sync 	0;
	ret;

}
	// .globl	_Z16feedForwardOnGPUPdS_S_S_S_S_
.visible .entry _Z16feedForwardOnGPUPdS_S_S_S_S_(
	.param .u64 .ptr .align 1 _Z16feedForwardOnGPUPdS_S_S_S_S__param_0,
	.param .u64 .ptr .align 1 _Z16feedForwardOnGPUPdS_S_S_S_S__param_1,
	.param .u64 .ptr .align 1 _Z16feedForwardOnGPUPdS_S_S_S_S__param_2,
	.param .u64 .ptr .align 1 _Z16feedForwardOnGPUPdS_S_S_S_S__param_3,
	.param .u64 .ptr .align 1 _Z16feedForwardOnGPUPdS_S_S_S_S__param_4,
	.param .u64 .ptr .align 1 _Z16feedForwardOnGPUPdS_S_S_S_S__param_5
)
{
	.reg .pred 	%p<10>;
	.reg .b32 	%r<45>;
	.reg .b32 	%f<5>;
	.reg .b64 	%rd<27>;
	.reg .b64 	%fd<172>;
	// demoted variable
	.shared .align 8 .b8 _ZZ16feedForwardOnGPUPdS_S_S_S_S_E6hidden[160];
	ld.param.u64 	%rd5, [_Z16feedForwardOnGPUPdS_S_S_S_S__param_0];
	ld.param.u64 	%rd6, [_Z16feedForwardOnGPUPdS_S_S_S_S__param_1];
	ld.param.u64 	%rd7, [_Z16feedForwardOnGPUPdS_S_S_S_S__param_2];
	ld.param.u64 	%rd8, [_Z16feedForwardOnGPUPdS_S_S_S_S__param_3];
	ld.param.u64 	%rd9, [_Z16feedForwardOnGPUPdS_S_S_S_S__param_4];
	ld.param.u64 	%rd10, [_Z16feedForwardOnGPUPdS_S_S_S_S__param_5];
	mov.u32 	%r12, %ctaid.x;
	mov.u32 	%r13, %ntid.x;
	mov.u32 	%r14, %tid.x;
	mad.lo.s32 	%r1, %r12, %r13, %r14;
	setp.gt.s32 	%p1, %r1, 19;
	@%p1 bra 	$L__BB1_11;
	cvta.to.global.u64 	%rd11, %rd5;
	add.s64 	%rd26, %rd11, 64;
	cvta.to.global.u64 	%rd12, %rd7;
	add.s64 	%rd2, %rd12, 1280;
	mov.f64 	%fd169, 0d0000000000000000;
	mov.b32 	%r44, 0;
	mov.u32 	%r43, %r1;
$L__BB1_2:
	mul.wide.s32 	%rd13, %r43, 8;
	add.s64 	%rd14, %rd2, %rd13;
	ld.global.f64 	%fd14, [%rd26+-64];
	ld.global.f64 	%fd15, [%rd14+-1280];
	fma.rn.f64 	%fd16, %fd14, %fd15, %fd169;
	ld.global.f64 	%fd17, [%rd26+-56];
	ld.global.f64 	%fd18, [%rd14+-1120];
	fma.rn.f64 	%fd19, %fd17, %fd18, %fd16;
	ld.global.f64 	%fd20, [%rd26+-48];
	ld.global.f64 	%fd21, [%rd14+-960];
	fma.rn.f64 	%fd22, %fd20, %fd21, %fd19;
	ld.global.f64 	%fd23, [%rd26+-40];
	ld.global.f64 	%fd24, [%rd14+-800];
	fma.rn.f64 	%fd25, %fd23, %fd24, %fd22;
	ld.global.f64 	%fd26, [%rd26+-32];
	ld.global.f64 	%fd27, [%rd14+-640];
	fma.rn.f64 	%fd28, %fd26, %fd27, %fd25;
	ld.global.f64 	%fd29, [%rd26+-24];
	ld.global.f64 	%fd30, [%rd14+-480];
	fma.rn.f64 	%fd31, %fd29, %fd30, %fd28;
	ld.global.f64 	%fd32, [%rd26+-16];
	ld.global.f64 	%fd33, [%rd14+-320];
	fma.rn.f64 	%fd34, %fd32, %fd33, %fd31;
	ld.global.f64 	%fd35, [%rd26+-8];
	ld.global.f64 	%fd36, [%rd14+-160];
	fma.rn.f64 	%fd37, %fd35, %fd36, %fd34;
	ld.global.f64 	%fd38, [%rd26];
	ld.global.f64 	%fd39, [%rd14];
	fma.rn.f64 	%fd40, %fd38, %fd39, %fd37;
	ld.global.f64 	%fd41, [%rd26+8];
	ld.global.f64 	%fd42, [%rd14+160];
	fma.rn.f64 	%fd43, %fd41, %fd42, %fd40;
	ld.global.f64 	%fd44, [%rd26+16];
	ld.global.f64 	%fd45, [%rd14+320];
	fma.rn.f64 	%fd46, %fd44, %fd45, %fd43;
	ld.global.f64 	%fd47, [%rd26+24];
	ld.global.f64 	%fd48, [%rd14+480];
	fma.rn.f64 	%fd49, %fd47, %fd48, %fd46;
	ld.global.f64 	%fd50, [%rd26+32];
	ld.global.f64 	%fd51, [%rd14+640];
	fma.rn.f64 	%fd52, %fd50, %fd51, %fd49;
	ld.global.f64 	%fd53, [%rd26+40];
	ld.global.f64 	%fd54, [%rd14+800];
	fma.rn.f64 	%fd55, %fd53, %fd54, %fd52;
	ld.global.f64 	%fd56, [%rd26+48];
	ld.global.f64 	%fd57, [%rd14+960];
	fma.rn.f64 	%fd58, %fd56, %fd57, %fd55;
	ld.global.f64 	%fd59, [%rd26+56];
	ld.global.f64 	%fd60, [%rd14+1120];
	fma.rn.f64 	%fd169, %fd59, %fd60, %fd58;
	add.s32 	%r44, %r44, 16;
	add.s64 	%rd26, %rd26, 128;
	add.s32 	%r43, %r43, 320;
	setp.ne.s32 	%p2, %r44, 784;
	@%p2 bra 	$L__BB1_2;
	cvta.to.global.u64 	%rd15, %rd9;
	mul.wide.s32 	%rd16, %r1, 8;
	add.s64 	%rd17, %rd15, %rd16;
	ld.global.f64 	%fd61, [%rd17];
	add.f64 	%fd3, %fd169, %fd61;
	neg.f64 	%fd62, %fd3;
	fma.rn.f64 	%fd63, %fd3, 0dBFF71547652B82FE, 0d4338000000000000;
	{
	.reg .b32 %temp; 
	mov.b64 	{%r6, %temp}, %fd63;
	}
	mov.f64 	%fd64, 0dC338000000000000;
	add.rn.f64 	%fd65, %fd63, %fd64;
	fma.rn.f64 	%fd66, %fd65, 0dBFE62E42FEFA39EF, %fd62;
	fma.rn.f64 	%fd67, %fd65, 0dBC7ABC9E3B39803F, %fd66;
	fma.rn.f64 	%fd68, %fd67, 0d3E5ADE1569CE2BDF, 0d3E928AF3FCA213EA;
	fma.rn.f64 	%fd69, %fd68, %fd67, 0d3EC71DEE62401315;
	fma.rn.f64 	%fd70, %fd69, %fd67, 0d3EFA01997C89EB71;
	fma.rn.f64 	%fd71, %fd70, %fd67, 0d3F2A01A014761F65;
	fma.rn.f64 	%fd72, %fd71, %fd67, 0d3F56C16C1852B7AF;
	fma.rn.f64 	%fd73, %fd72, %fd67, 0d3F81111111122322;
	fma.rn.f64 	%fd74, %fd73, %fd67, 0d3FA55555555502A1;
	fma.rn.f64 	%fd75, %fd74, %fd67, 0d3FC5555555555511;
	fma.rn.f64 	%fd76, %fd75, %fd67, 0d3FE000000000000B;
	fma.rn.f64 	%fd77, %fd76, %fd67, 0d3FF0000000000000;
	fma.rn.f64 	%fd78, %fd77, %fd67, 0d3FF0000000000000;
	{
	.reg .b32 %temp; 
	mov.b64 	{%r7, %temp}, %fd78;
	}
	{
	.reg .b32 %temp; 
	mov.b64 	{%temp, %r8}, %fd78;
	}
	shl.b32 	%r16, %r6, 20;
	add.s32 	%r17, %r16, %r8;
	mov.b64 	%fd170, {%r7, %r17};
	{
	.reg .b32 %temp; 
	mov.b64 	{%temp, %r18}, %fd62;
	}
	mov.b32 	%f3, %r18;
	abs.f32 	%f1, %f3;
	setp.lt.f32 	%p3, %f1, 0f4086232B;
	@%p3 bra 	$L__BB1_6;
	setp.gt.f64 	%p4, %fd3, 0d0000000000000000;
	mov.f64 	%fd79, 0d7FF0000000000000;
	sub.f64 	%fd80, %fd79, %fd3;
	selp.f64 	%fd170, 0d0000000000000000, %fd80, %p4;
	setp.geu.f32 	%p5, %f1, 0f40874800;
	@%p5 bra 	$L__BB1_6;
	shr.u32 	%r19, %r6, 31;
	add.s32 	%r20, %r6, %r19;
	shr.s32 	%r21, %r20, 1;
	shl.b32 	%r22, %r21, 20;
	add.s32 	%r23, %r8, %r22;
	mov.b64 	%fd81, {%r7, %r23};
	sub.s32 	%r24, %r6, %r21;
	shl.b32 	%r25, %r24, 20;
	add.s32 	%r26, %r25, 1072693248;
	mov.b32 	%r27, 0;
	mov.b64 	%fd82, {%r27, %r26};
	mul.f64 	%fd170, %fd82, %fd81;
$L__BB1_6:
	add.f64 	%fd83, %fd170, 0d3FF0000000000000;
	rcp.rn.f64 	%fd84, %fd83;
	shl.b32 	%r28, %r1, 3;
	mov.u32 	%r29, _ZZ16feedForwardOnGPUPdS_S_S_S_S_E6hidden;
	add.s32 	%r30, %r29, %r28;
	st.shared.f64 	[%r30], %fd84;
	bar.sync 	0;
	setp.gt.s32 	%p6, %r1, 9;
	@%p6 bra 	$L__BB1_11;
	ld.shared.f64 	%fd85, [_ZZ16feedForwardOnGPUPdS_S_S_S_S_E6hidden];
	cvta.to.global.u64 	%rd18, %rd8;
	add.s64 	%rd20, %rd18, %rd16;
	ld.global.f64 	%fd86, [%rd20];
	fma.rn.f64 	%fd87, %fd85, %fd86, 0d0000000000000000;
	ld.shared.f64 	%fd88, [_ZZ16feedForwardOnGPUPdS_S_S_S_S_E6hidden+8];
	ld.global.f64 	%fd89, [%rd20+80];
	fma.rn.f64 	%fd90, %fd88, %fd89, %fd87;
	ld.shared.f64 	%fd91, [_ZZ16feedForwardOnGPUPdS_S_S_S_S_E6hidden+16];
	ld.global.f64 	%fd92, [%rd20+160];
	fma.rn.f64 	%fd93, %fd91, %fd92, %fd90;
	ld.shared.f64 	%fd94, [_ZZ16feedForwardOnGPUPdS_S_S_S_S_E6hidden+24];
	ld.global.f64 	%fd95, [%rd20+240];
	fma.rn.f64 	%fd96, %fd94, %fd95, %fd93;
	ld.shared.f64 	%fd97, [_ZZ16feedForwardOnGPUPdS_S_S_S_S_E6hidden+32];
	ld.global.f64 	%fd98, [%rd20+320];
	fma.rn.f64 	%fd99, %fd97, %fd98, %fd96;
	ld.shared.f64 	%fd100, [_ZZ16feedForwardOnGPUPdS_S_S_S_S_E6hidden+40];
	ld.global.f64 	%fd101, [%rd20+400];
	fma.rn.f64 	%fd102, %fd100, %fd101, %fd99;
	ld.shared.f64 	%fd103, [_ZZ16feedForwardOnGPUPdS_S_S_S_S_E6hidden+48];
	ld.global.f64 	%fd104, [%rd20+480];
	fma.rn.f64 	%fd105, %fd103, %fd104, %fd102;
	ld.shared.f64 	%fd106, [_ZZ16feedForwardOnGPUPdS_S_S_S_S_E6hidden+56];
	ld.global.f64 	%fd107, [%rd20+560];
	fma.rn.f64 	%fd108, %fd106, %fd107, %fd105;
	ld.shared.f64 	%fd109, [_ZZ16feedForwardOnGPUPdS_S_S_S_S_E6hidden+64];
	ld.global.f64 	%fd110, [%rd20+640];
	fma.rn.f64 	%fd111, %fd109, %fd110, %fd108;
	ld.shared.f64 	%fd112, [_ZZ16feedForwardOnGPUPdS_S_S_S_S_E6hidden+72];
	ld.global.f64 	%fd113, [%rd20+720];
	fma.rn.f64 	%fd114, %fd112, %fd113, %fd111;
	ld.shared.f64 	%fd115, [_ZZ16feedForwardOnGPUPdS_S_S_S_S_E6hidden+80];
	ld.global.f64 	%fd116, [%rd20+800];
	fma.rn.f64 	%fd117, %fd115, %fd116, %fd114;
	ld.shared.f64 	%fd118, [_ZZ16feedForwardOnGPUPdS_S_S_S_S_E6hidden+88];
	ld.global.f64 	%fd119, [%rd20+880];
	fma.rn.f64 	%fd120, %fd118, %fd119, %fd117;
	ld.shared.f64 	%fd121, [_ZZ16feedForwardOnGPUPdS_S_S_S_S_E6hidden+96];
	ld.global.f64 	%fd122, [%rd20+960];
	fma.rn.f64 	%fd123, %fd121, %fd122, %fd120;
	ld.shared.f64 	%fd124, [_ZZ16feedForwardOnGPUPdS_S_S_S_S_E6hidden+104];
	ld.global.f64 	%fd125, [%rd20+1040];
	fma.rn.f64 	%fd126, %fd124, %fd125, %fd123;
	ld.shared.f64 	%fd127, [_ZZ16feedForwardOnGPUPdS_S_S_S_S_E6hidden+112];
	ld.global.f64 	%fd128, [%rd20+1120];
	fma.rn.f64 	%fd129, %fd127, %fd128, %fd126;
	ld.shared.f64 	%fd130, [_ZZ16feedForwardOnGPUPdS_S_S_S_S_E6hidden+120];
	ld.global.f64 	%fd131, [%rd20+1200];
	fma.rn.f64 	%fd132, %fd130, %fd131, %fd129;
	ld.shared.f64 	%fd133, [_ZZ16feedForwardOnGPUPdS_S_S_S_S_E6hidden+128];
	ld.global.f64 	%fd134, [%rd20+1280];
	fma.rn.f64 	%fd135, %fd133, %fd134, %fd132;
	ld.shared.f64 	%fd136, [_ZZ16feedForwardOnGPUPdS_S_S_S_S_E6hidden+136];
	ld.global.f64 	%fd137, [%rd20+1360];
	fma.rn.f64 	%fd138, %fd136, %fd137, %fd135;
	ld.shared.f64 	%fd139, [_ZZ16feedForwardOnGPUPdS_S_S_S_S_E6hidden+144];
	ld.global.f64 	%fd140, [%rd20+1440];
	fma.rn.f64 	%fd141, %fd139, %fd140, %fd138;
	ld.shared.f64 	%fd142, [_ZZ16feedForwardOnGPUPdS_S_S_S_S_E6hidden+152];
	ld.global.f64 	%fd143, [%rd20+1520];
	fma.rn.f64 	%fd144, %fd142, %fd143, %fd141;
	cvta.to.global.u64 	%rd21, %rd10;
	add.s64 	%rd22, %rd21, %rd16;
	ld.global.f64 	%fd145, [%rd22];
	add.f64 	%fd8, %fd144, %fd145;
	neg.f64 	%fd146, %fd8;
	fma.rn.f64 	%fd147, %fd8, 0dBFF71547652B82FE, 0d4338000000000000;
	{
	.reg .b32 %temp; 
	mov.b64 	{%r9, %temp}, %fd147;
	}
	mov.f64 	%fd148, 0dC338000000000000;
	add.rn.f64 	%fd149, %fd147, %fd148;
	fma.rn.f64 	%fd150, %fd149, 0dBFE62E42FEFA39EF, %fd146;
	fma.rn.f64 	%fd151, %fd149, 0dBC7ABC9E3B39803F, %fd150;
	fma.rn.f64 	%fd152, %fd151, 0d3E5ADE1569CE2BDF, 0d3E928AF3FCA213EA;
	fma.rn.f64 	%fd153, %fd152, %fd151, 0d3EC71DEE62401315;
	fma.rn.f64 	%fd154, %fd153, %fd151, 0d3EFA01997C89EB71;
	fma.rn.f64 	%fd155, %fd154, %fd151, 0d3F2A01A014761F65;
	fma.rn.f64 	%fd156, %fd155, %fd151, 0d3F56C16C1852B7AF;
	fma.rn.f64 	%fd157, %fd156, %fd151, 0d3F81111111122322;
	fma.rn.f64 	%fd158, %fd157, %fd151, 0d3FA55555555502A1;
	fma.rn.f64 	%fd159, %fd158, %fd151, 0d3FC5555555555511;
	fma.rn.f64 	%fd160, %fd159, %fd151, 0d3FE000000000000B;
	fma.rn.f64 	%fd161, %fd160, %fd151, 0d3FF0000000000000;
	fma.rn.f64 	%fd162, %fd161, %fd151, 0d3FF0000000000000;
	{
	.reg .b32 %temp; 
	mov.b64 	{%r10, %temp}, %fd162;
	}
	{
	.reg .b32 %temp; 
	mov.b64 	{%temp, %r11}, %fd162;
	}
	shl.b32 	%r31, %r9, 20;
	add.s32 	%r32, %r31, %r11;
	mov.b64 	%fd171, {%r10, %r32};
	{
	.reg .b32 %temp; 
	mov.b64 	{%temp, %r33}, %fd146;
	}
	mov.b32 	%f4, %r33;
	abs.f32 	%f2, %f4;
	setp.lt.f32 	%p7, %f2, 0f4086232B;
	@%p7 bra 	$L__BB1_10;
	setp.gt.f64 	%p8, %fd8, 0d0000000000000000;
	mov.f64 	%fd163, 0d7FF0000000000000;
	sub.f64 	%fd164, %fd163, %fd8;
	selp.f64 	%fd171, 0d0000000000000000, %fd164, %p8;
	setp.geu.f32 	%p9, %f2, 0f40874800;
	@%p9 bra 	$L__BB1_10;
	shr.u32 	%r34, %r9, 31;
	add.s32 	%r35, %r9, %r34;
	shr.s32 	%r36, %r35, 1;
	shl.b32 	%r37, %r36, 20;
	add.s32 	%r38, %r11, %r37;
	mov.b64 	%fd165, {%r10, %r38};
	sub.s32 	%r39, %r9, %r36;
	shl.b32 	%r40, %r39, 20;
	add.s32 	%r41, %r40, 1072693248;
	mov.b32 	%r42, 0;
	mov.b64 	%fd166, {%r42, %r41};
	mul.f64 	%fd171, %fd166, %fd165;
$L__BB1_10:
	add.f64 	%fd167, %fd171, 0d3FF0000000000000;
	rcp.rn.f64 	%fd168, %fd167;
	cvta.to.global.u64 	%rd23, %rd6;
	add.s64 	%rd25, %rd23, %rd16;
	st.global.f64 	[%rd25], %fd168;
	bar.sync 	0;
$L__BB1_11:
	ret;

}


// ===== COMPILED SASS (sm_100) =====

	.target	sm_100

	.elftype	@"ET_EXEC"


//--------------------- .note.nv.tkinfo           --------------------------
	.section	.note.nv.tkinfo,"",@"SHT_NOTE"
	.sectionflags	@"SHF_NOTE_NV_TKINFO"
	.tkinfo
        /*0018*/ 	.word	0x00000002
        /*0030*/ 	.string	""
        /*0030*/ 	.string	"ptxas"
        /*0030*/ 	.string	"Cuda compilation tools, release 13.0, V13.0.88"
        /*0030*/ 	.string	"Build cuda_13.0.r13.0/compiler.36424714_0"
        /*0030*/ 	.string	"-arch sm_100 -m 64 "



//--------------------- .note.nv.cuinfo           --------------------------
	.section	.note.nv.cuinfo,"",@"SHT_NOTE"
	.sectionflags	@"SHF_NOTE_NV_CUINFO"
        /*0018*/ 	.short	0x0002
        /*001a*/ 	.short	0x0064
        /*001c*/ 	.short	0x0082
	.zero		2


//--------------------- .nv.info                  --------------------------
	.section	.nv.info,"",@"SHT_CUDA_INFO"
	.align	4


	//----- nvinfo : EIATTR_REGCOUNT
	.align		4
        /*0000*/ 	.byte	0x04, 0x2f
        /*0002*/ 	.short	(.L_5 - .L_4)
	.align		4
.L_4:
        /*0004*/ 	.word	index@(_Z15confusionMatrixPdS_Pii)
        /*0008*/ 	.word	0x00000020


	//----- nvinfo : EIATTR_FRAME_SIZE
	.align		4
.L_5:
        /*000c*/ 	.byte	0x04, 0x11
        /*000e*/ 	.short	(.L_7 - .L_6)
	.align		4
.L_6:
        /*0010*/ 	.word	index@(_Z15confusionMatrixPdS_Pii)
        /*0014*/ 	.word	0x00000020


	//----- nvinfo : EIATTR_REGCOUNT
	.align		4
.L_7:
        /*0018*/ 	.byte	0x04, 0x2f
        /*001a*/ 	.short	(.L_9 - .L_8)
	.align		4
.L_8:
        /*001c*/ 	.word	index@(_Z16feedForwardOnGPUPdS_S_S_S_S_)
        /*0020*/ 	.word	0x00000020


	//----- nvinfo : EIATTR_FRAME_SIZE
	.align		4
.L_9:
        /*0024*/ 	.byte	0x04, 0x11
        /*0026*/ 	.short	(.L_11 - .L_10)
	.align		4
.L_10:
        /*0028*/ 	.word	index@($__internal_0_$__cuda_sm20_dblrcp_rn_slowpath_v3)
        /*002c*/ 	.word	0x00000000


	//----- nvinfo : EIATTR_FRAME_SIZE
	.align		4
.L_11:
        /*0030*/ 	.byte	0x04, 0x11
        /*0032*/ 	.short	(.L_13 - .L_12)
	.align		4
.L_12:
        /*0034*/ 	.word	index@(_Z16feedForwardOnGPUPdS_S_S_S_S_)
        /*0038*/ 	.word	0x00000000


	//----- nvinfo : EIATTR_MIN_STACK_SIZE
	.align		4
.L_13:
        /*003c*/ 	.byte	0x04, 0x12
        /*003e*/ 	.short	(.L_15 - .L_14)
	.align		4
.L_14:
        /*0040*/ 	.word	index@(_Z16feedForwardOnGPUPdS_S_S_S_S_)
        /*0044*/ 	.word	0x00000000


	//----- nvinfo : EIATTR_MIN_STACK_SIZE
	.align		4
.L_15:
        /*0048*/ 	.byte	0x04, 0x12
        /*004a*/ 	.short	(.L_17 - .L_16)
	.align		4
.L_16:
        /*004c*/ 	.word	index@(_Z15confusionMatrixPdS_Pii)
        /*0050*/ 	.word	0x00000020
.L_17:


//--------------------- .nv.compat                --------------------------
	.section	.nv.compat,"",@"SHT_CUDA_COMPAT_INFO"
	.align	4
        /*0000*/ 	.byte	0x02, 0x09, 0x00, 0x00, 0x02, 0x02, 0x01, 0x00, 0x02, 0x05, 0x05, 0x00, 0x03, 0x07, 0x01, 0x01
        /*0010*/ 	.byte	0x02, 0x03, 0x00, 0x00, 0x02, 0x06, 0x01, 0x00, 0x04, 0x0b, 0x08, 0x00, 0x01, 0x00, 0x00, 0x00
        /*0020*/ 	.byte	0x00, 0x00, 0x00, 0x00


//--------------------- .nv.info._Z16feedForwardOnGPUPdS_S_S_S_S_ --------------------------
	.section	.nv.info._Z16feedForwardOnGPUPdS_S_S_S_S_,"",@"SHT_CUDA_INFO"
	.sectionflags	@""
	.align	4


	//----- nvinfo : EIATTR_CUDA_API_VERSION
	.align		4
        /*0000*/ 	.byte	0x04, 0x37
        /*0002*/ 	.short	(.L_19 - .L_18)
.L_18:
        /*0004*/ 	.word	0x00000082


	//----- nvinfo : EIATTR_KPARAM_INFO
	.align		4
.L_19:
        /*0008*/ 	.byte	0x04, 0x17
        /*000a*/ 	.short	(.L_21 - .L_20)
.L_20:
        /*000c*/ 	.word	0x00000000
        /*0010*/ 	.short	0x0005
        /*0012*/ 	.short	0x0028
        /*0014*/ 	.byte	0x00, 0xf5, 0x21, 0x00


	//----- nvinfo : EIATTR_KPARAM_INFO
	.align		4
.L_21:
        /*0018*/ 	.byte	0x04, 0x17
        /*001a*/ 	.short	(.L_23 - .L_22)
.L_22:
        /*001c*/ 	.word	0x00000000
        /*0020*/ 	.short	0x0004
        /*0022*/ 	.short	0x0020
        /*0024*/ 	.byte	0x00, 0xf5, 0x21, 0x00


	//----- nvinfo : EIATTR_KPARAM_INFO
	.align		4
.L_23:
        /*0028*/ 	.byte	0x04, 0x17
        /*002a*/ 	.short	(.L_25 - .L_24)
.L_24:
        /*002c*/ 	.word	0x00000000
        /*0030*/ 	.short	0x0003
        /*0032*/ 	.short	0x0018
        /*0034*/ 	.byte	0x00, 0xf5, 0x21, 0x00


	//----- nvinfo : EIATTR_KPARAM_INFO
	.align		4
.L_25:
        /*0038*/ 	.byte	0x04, 0x17
        /*003a*/ 	.short	(.L_27 - .L_26)
.L_26:
        /*003c*/ 	.word	0x00000000
        /*0040*/ 	.short	0x0002
        /*0042*/ 	.short	0x0010
        /*0044*/ 	.byte	0x00, 0xf5, 0x21, 0x00


	//----- nvinfo : EIATTR_KPARAM_INFO
	.align		4
.L_27:
        /*0048*/ 	.byte	0x04, 0x17
        /*004a*/ 	.short	(.L_29 - .L_28)
.L_28:
        /*004c*/ 	.word	0x00000000
        /*0050*/ 	.short	0x0001
        /*0052*/ 	.short	0x0008
        /*0054*/ 	.byte	0x00, 0xf5, 0x21, 0x00


	//----- nvinfo : EIATTR_KPARAM_INFO
	.align		4
.L_29:
        /*0058*/ 	.byte	0x04, 0x17
        /*005a*/ 	.short	(.L_31 - .L_30)
.L_30:
        /*005c*/ 	.word	0x00000000
        /*0060*/ 	.short	0x0000
        /*0062*/ 	.short	0x0000
        /*0064*/ 	.byte	0x00, 0xf5, 0x21, 0x00


	//----- nvinfo : EIATTR_SPARSE_MMA_MASK
	.align		4
.L_31:
        /*0068*/ 	.byte	0x03, 0x50
        /*006a*/ 	.short	0x0000


	//----- nvinfo : EIATTR_MAXREG_COUNT
	.align		4
        /*006c*/ 	.byte	0x03, 0x1b
        /*006e*/ 	.short	0x00ff


	//----- nvinfo : EIATTR_NUM_BARRIERS
	.align		4
        /*0070*/ 	.byte	0x02, 0x4c
        /*0072*/ 	.byte	0x01
	.zero		1


	//----- nvinfo : EIATTR_MERCURY_ISA_VERSION
	.align		4
        /*0074*/ 	.byte	0x03, 0x5f
        /*0076*/ 	.short	0x0101


	//----- nvinfo : EIATTR_VRC_CTA_INIT_COUNT
	.align		4
        /*0078*/ 	.byte	0x02, 0x4a
	.zero		1
	.zero		1


	//----- nvinfo : EIATTR_EXIT_INSTR_OFFSETS
	.align		4
        /*007c*/ 	.byte	0x04, 0x1c
        /*007e*/ 	.short	(.L_33 - .L_32)


	//   ....[0]....
.L_32:
        /*0080*/ 	.word	0x00000060


	//   ....[1]....
        /*0084*/ 	.word	0x00000a60


	//   ....[2]....
        /*0088*/ 	.word	0x000012f0


	//----- nvinfo : EIATTR_CRS_STACK_SIZE
	.align		4
.L_33:
        /*008c*/ 	.byte	0x04, 0x1e
        /*008e*/ 	.short	(.L_35 - .L_34)
.L_34:
        /*0090*/ 	.word	0x00000000


	//----- nvinfo : EIATTR_CBANK_PARAM_SIZE
	.align		4
.L_35:
        /*0094*/ 	.byte	0x03, 0x19
        /*0096*/ 	.short	0x0030


	//----- nvinfo : EIATTR_PARAM_CBANK
	.align		4
        /*0098*/ 	.byte	0x04, 0x0a
        /*009a*/ 	.short	(.L_37 - .L_36)
	.align		4
.L_36:
        /*009c*/ 	.word	index@(.nv.constant0._Z16feedForwardOnGPUPdS_S_S_S_S_)
        /*00a0*/ 	.short	0x0380
        /*00a2*/ 	.short	0x0030


	//----- nvinfo : EIATTR_SW_WAR
	.align		4
.L_37:
        /*00a4*/ 	.byte	0x04, 0x36
        /*00a6*/ 	.short	(.L_39 - .L_38)
.L_38:
        /*00a8*/ 	.word	0x00000008
.L_39:


//--------------------- .nv.info._Z15confusionMatrixPdS_Pii --------------------------
	.section	.nv.info._Z15confusionMatrixPdS_Pii,"",@"SHT_CUDA_INFO"
	.sectionflags	@""
	.align	4


	//----- nvinfo : EIATTR_CUDA_API_VERSION
	.align		4
        /*0000*/ 	.byte	0x04, 0x37
        /*0002*/ 	.short	(.L_41 - .L_40)
.L_40:
        /*0004*/ 	.word	0x00000082


	//----- nvinfo : EIATTR_KPARAM_INFO
	.align		4
.L_41:
        /*0008*/ 	.byte	0x04, 0x17
        /*000a*/ 	.short	(.L_43 - .L_42)
.L_42:
        /*000c*/ 	.word	0x00000000
        /*0010*/ 	.short	0x0003
        /*0012*/ 	.short	0x0018
        /*0014*/ 	.byte	0x00, 0xf0, 0x11, 0x00


	//----- nvinfo : EIATTR_KPARAM_INFO
	.align		4
.L_43:
        /*0018*/ 	.byte	0x04, 0x17
        /*001a*/ 	.short	(.L_45 - .L_44)
.L_44:
        /*001c*/ 	.word	0x00000000
        /*0020*/ 	.short	0x0002
        /*0022*/ 	.short	0x0010
        /*0024*/ 	.byte	0x00, 0xf5, 0x21, 0x00


	//----- nvinfo : EIATTR_KPARAM_INFO
	.align		4
.L_45:
        /*0028*/ 	.byte	0x04, 0x17
        /*002a*/ 	.short	(.L_47 - .L_46)
.L_46:
        /*002c*/ 	.word	0x00000000
        /*0030*/ 	.short	0x0001
        /*0032*/ 	.short	0x0008
        /*0034*/ 	.byte	0x00, 0xf5, 0x21, 0x00


	//----- nvinfo : EIATTR_KPARAM_INFO
	.align		4
.L_47:
        /*0038*/ 	.byte	0x04, 0x17
        /*003a*/ 	.short	(.L_49 - .L_48)
.L_48:
        /*003c*/ 	.word	0x00000000
        /*0040*/ 	.short	0x0000
        /*0042*/ 	.short	0x0000
        /*0044*/ 	.byte	0x00, 0xf5, 0x21, 0x00


	//----- nvinfo : EIATTR_SPARSE_MMA_MASK
	.align		4
.L_49:
        /*0048*/ 	.byte	0x03, 0x50
        /*004a*/ 	.short	0x0000


	//----- nvinfo : EIATTR_MAXREG_COUNT
	.align		4
        /*004c*/ 	.byte	0x03, 0x1b
        /*004e*/ 	.short	0x00ff


	//----- nvinfo : EIATTR_NUM_BARRIERS
	.align		4
        /*0050*/ 	.byte	0x02, 0x4c
        /*0052*/ 	.byte	0x01
	.zero		1


	//----- nvinfo : EIATTR_EXTERNS
	.align		4
        /*0054*/ 	.byte	0x04, 0x0f
        /*0056*/ 	.short	(.L_51 - .L_50)


	//   ....[0]....
	.align		4
.L_50:
        /*0058*/ 	.word	index@(vprintf)


	//----- nvinfo : EIATTR_MERCURY_ISA_VERSION
	.align		4
.L_51:
        /*005c*/ 	.byte	0x03, 0x5f
        /*005e*/ 	.short	0x0101


	//----- nvinfo : EIATTR_VRC_CTA_INIT_COUNT
	.align		4
        /*0060*/ 	.byte	0x02, 0x4a
	.zero		1
	.zero		1


	//----- nvinfo : EIATTR_SYSCALL_OFFSETS
	.align		4
        /*0064*/ 	.byte	0x04, 0x46
        /*0066*/ 	.short	(.L_53 - .L_52)


	//   ....[0]....
.L_52:
        /*0068*/ 	.word	0x00000110


	//   ....[1]....
        /*006c*/ 	.word	0x000002b0


	//   ....[2]....
        /*0070*/ 	.word	0x00000390


	//   ....[3]....
        /*0074*/ 	.word	0x000004f0


	//   ....[4]....
        /*0078*/ 	.word	0x00000670


	//   ....[5]....
        /*007c*/ 	.word	0x000007e0


	//   ....[6]....
        /*0080*/ 	.word	0x00000950


	//   ....[7]....
        /*0084*/ 	.word	0x00000ac0


	//   ....[8]....
        /*0088*/ 	.word	0x00000c30


	//   ....[9]....
        /*008c*/ 	.word	0x00000da0


	//   ....[10]....
        /*0090*/ 	.word	0x00000f10


	//   ....[11]....
        /*0094*/ 	.word	0x00001030


	//   ....[12]....
        /*0098*/ 	.word	0x00001120


	//   ....[13]....
        /*009c*/ 	.word	0x00001200


	//   ....[14]....
        /*00a0*/ 	.word	0x00001360


	//   ....[15]....
        /*00a4*/ 	.word	0x000014d0


	//   ....[16]....
        /*00a8*/ 	.word	0x00001640


	//   ....[17]....
        /*00ac*/ 	.word	0x000017b0


	//   ....[18]....
        /*00b0*/ 	.word	0x00001920


	//   ....[19]....
        /*00b4*/ 	.word	0x00001a90


	//   ....[20]....
        /*00b8*/ 	.word	0x00001c00


	//   ....[21]....
        /*00bc*/ 	.word	0x00001d70


	//   ....[22]....
        /*00c0*/ 	.word	0x00001e90


	//----- nvinfo : EIATTR_EXIT_INSTR_OFFSETS
	.align		4
.L_53:
        /*00c4*/ 	.byte	0x04, 0x1c
        /*00c6*/ 	.short	(.L_55 - .L_54)


	//   ....[0]....
.L_54:
        /*00c8*/ 	.word	0x00001f30


	//----- nvinfo : EIATTR_CRS_STACK_SIZE
	.align		4
.L_55:
        /*00cc*/ 	.byte	0x04, 0x1e
        /*00ce*/ 	.short	(.L_57 - .L_56)
.L_56:
        /*00d0*/ 	.word	0x00000000


	//----- nvinfo : EIATTR_CBANK_PARAM_SIZE
	.align		4
.L_57:
        /*00d4*/ 	.byte	0x03, 0x19
        /*00d6*/ 	.short	0x001c


	//----- nvinfo : EIATTR_PARAM_CBANK
	.align		4
        /*00d8*/ 	.byte	0x04, 0x0a
        /*00da*/ 	.short	(.L_59 - .L_58)
	.align		4
.L_58:
        /*00dc*/ 	.word	index@(.nv.constant0._Z15confusionMatrixPdS_Pii)
        /*00e0*/ 	.short	0x0380
        /*00e2*/ 	.short	0x001c


	//----- nvinfo : EIATTR_SW_WAR
	.align		4
.L_59:
        /*00e4*/ 	.byte	0x04, 0x36
        /*00e6*/ 	.short	(.L_61 - .L_60)
.L_60:
        /*00e8*/ 	.word	0x00000008
.L_61:


//--------------------- .nv.callgraph             --------------------------
	.section	.nv.callgraph,"",@"SHT_CUDA_CALLGRAPH"
	.align	4
	.sectionentsize	8
	.align		4
        /*0000*/ 	.word	0x00000000
	.align		4
        /*0004*/ 	.word	0xffffffff
	.align		4
        /*0008*/ 	.word	index@(_Z15confusionMatrixPdS_Pii)
	.align		4
        /*000c*/ 	.word	index@(vprintf)
	.align		4
        /*0010*/ 	.word	0x00000000
	.align		4
        /*0014*/ 	.word	0xfffffffe
	.align		4
        /*0018*/ 	.word	0x00000000
	.align		4
        /*001c*/ 	.word	0xfffffffd
	.align		4
        /*0020*/ 	.word	0x00000000
	.align		4
        /*0024*/ 	.word	0xfffffffc


//--------------------- .nv.constant4             --------------------------
	.section	.nv.constant4,"a",@progbits
	.align	8
	.align		8
.nv.constant4:
        /*0000*/ 	.dword	$str
	.align		8
        /*0008*/ 	.dword	$str$1
	.align		8
        /*0010*/ 	.dword	$str$2
	.align		8
        /*0018*/ 	.dword	$str$3
	.align		8
        /*0020*/ 	.dword	vprintf


//--------------------- .text._Z16feedForwardOnGPUPdS_S_S_S_S_ --------------------------
	.section	.text._Z16feedForwardOnGPUPdS_S_S_S_S_,"ax",@progbits
	.align	128
        .global         _Z16feedForwardOnGPUPdS_S_S_S_S_
        .type           _Z16feedForwardOnGPUPdS_S_S_S_S_,@function
        .size           _Z16feedForwardOnGPUPdS_S_S_S_S_,(.L_x_39 - _Z16feedForwardOnGPUPdS_S_S_S_S_)
        .other          _Z16feedForwardOnGPUPdS_S_S_S_S_,@"STO_CUDA_ENTRY STV_DEFAULT"
_Z16feedForwardOnGPUPdS_S_S_S_S_:
.text._Z16feedForwardOnGPUPdS_S_S_S_S_:
[----:B------:R-:W-:Y:S01]  /*0000*/  LDC R1, c[0x0][0x37c] ;  /* 0x0000df00ff017b82 */ /* 0x000fe20000000800 */
[----:B------:R-:W0:Y:S07]  /*0010*/  S2R R3, SR_TID.X ;  /* 0x0000000000037919 */ /* 0x000e2e0000002100 */
[----:B------:R-:W0:Y:S08]  /*0020*/  S2UR UR4, SR_CTAID.X ;  /* 0x00000000000479c3 */ /* 0x000e300000002500 */
[----:B------:R-:W0:Y:S02]  /*0030*/  LDC R0, c[0x0][0x360] ;  /* 0x0000d800ff007b82 */ /* 0x000e240000000800 */
[----:B0-----:R-:W-:-:S05]  /*0040*/  IMAD R0, R0, UR4, R3 ;  /* 0x0000000400007c24 */ /* 0x001fca000f8e0203 */
[----:B------:R-:W-:-:S13]  /*0050*/  ISETP.GT.AND P0, PT, R0, 0x13, PT ;  /* 0x000000130000780c */ /* 0x000fda0003f04270 */
[----:B------:R-:W-:Y:S05]  /*0060*/  @P0 EXIT ;  /* 0x000000000000094d */ /* 0x000fea0003800000 */
[----:B------:R-:W0:Y:S01]  /*0070*/  LDCU.64 UR6, c[0x0][0x380] ;  /* 0x00007000ff0677ac */ /* 0x000e220008000a00 */
[----:B------:R-:W-:Y:S01]  /*0080*/  IMAD.MOV.U32 R14, RZ, RZ, R0 ;  /* 0x000000ffff0e7224 */ /* 0x000fe200078e0000 */
[----:B------:R-:W-:Y:S01]  /*0090*/  CS2R R26, SRZ ;  /* 0x00000000001a7805 */ /* 0x000fe2000001ff00 */
[----:B------:R-:W1:Y:S01]  /*00a0*/  LDCU.64 UR8, c[0x0][0x390] ;  /* 0x00007200ff0877ac */ /* 0x000e620008000a00 */
[----:B------:R-:W2:Y:S01]  /*00b0*/  LDCU.64 UR10, c[0x0][0x358] ;  /* 0x00006b00ff0a77ac */ /* 0x000ea20008000a00 */
[----:B0-----:R-:W-:-:S04]  /*00c0*/  UIADD3 UR4, UP0, UPT, UR6, 0x40, URZ ;  /* 0x0000004006047890 */ /* 0x001fc8000ff1e0ff */
[----:B------:R-:W-:Y:S02]  /*00d0*/  UIADD3.X UR7, UPT, UPT, URZ, UR7, URZ, UP0, !UPT ;  /* 0x00000007ff077290 */ /* 0x000fe400087fe4ff */
[----:B-1----:R-:W-:Y:S01]  /*00e0*/  UIADD3 UR5, UP1, UPT, UR8, 0x500, URZ ;  /* 0x0000050008057890 */ /* 0x002fe2000ff3e0ff */
[----:B------:R-:W-:Y:S01]  /*00f0*/  IMAD.U32 R8, RZ, RZ, UR4 ;  /* 0x00000004ff087e24 */ /* 0x000fe2000f8e00ff */
[----:B------:R-:W-:Y:S02]  /*0100*/  UMOV UR4, URZ ;  /* 0x000000ff00047c82 */ /* 0x000fe40008000000 */
[----:B------:R-:W-:Y:S01]  /*0110*/  IMAD.U32 R9, RZ, RZ, UR7 ;  /* 0x00000007ff097e24 */ /* 0x000fe2000f8e00ff */
[----:B--2---:R-:W-:-:S12]  /*0120*/  UIADD3.X UR6, UPT, UPT, URZ, UR9, URZ, UP1, !UPT ;  /* 0x00000009ff067290 */ /* 0x004fd80008ffe4ff */
.L_x_0:
[----:B------:R-:W-:Y:S01]  /*0130*/  MOV R5, UR6 ;  /* 0x0000000600057c02 */ /* 0x000fe20008000f00 */
[----:B------:R-:W-:Y:S02]  /*0140*/  IMAD.U32 R4, RZ, RZ, UR5 ;  /* 0x00000005ff047e24 */ /* 0x000fe4000f8e00ff */
[----:B------:R-:W-:Y:S02]  /*0150*/  IMAD.MOV.U32 R2, RZ, RZ, R8 ;  /* 0x000000ffff027224 */ /* 0x000fe400078e0008 */
[----:B------:R-:W-:-:S04]  /*0160*/  IMAD.WIDE R4, R14, 0x8, R4 ;  /* 0x000000080e047825 */ /* 0x000fc800078e0204 */
[----:B------:R-:W-:Y:S01]  /*0170*/  IMAD.MOV.U32 R3, RZ, RZ, R9 ;  /* 0x000000ffff037224 */ /* 0x000fe200078e0009 */
[----:B------:R-:W2:Y:S04]  /*0180*/  LDG.E.64 R12, desc[UR10][R4.64+-0x460] ;  /* 0xfffba00a040c7981 */ /* 0x000ea8000c1e1b00 */
[----:B------:R-:W3:Y:S04]  /*0190*/  LDG.E.64 R6, desc[UR10][R2.64+-0x40] ;  /* 0xffffc00a02067981 */ /* 0x000ee8000c1e1b00 */
[----:B------:R-:W3:Y:S04]  /*01a0*/  LDG.E.64 R8, desc[UR10][R4.64+-0x500] ;  /* 0xfffb000a04087981 */ /* 0x000ee8000c1e1b00 */
[----:B------:R-:W2:Y:S04]  /*01b0*/  LDG.E.64 R10, desc[UR10][R2.64+-0x38] ;  /* 0xffffc80a020a7981 */ /* 0x000ea8000c1e1b00 */
[----:B------:R-:W4:Y:S04]  /*01c0*/  LDG.E.64 R20, desc[UR10][R2.64+-0x30] ;  /* 0xffffd00a02147981 */ /* 0x000f28000c1e1b00 */
[----:B------:R-:W4:Y:S04]  /*01d0*/  LDG.E.64 R22, desc[UR10][R4.64+-0x3c0] ;  /* 0xfffc400a04167981 */ /* 0x000f28000c1e1b00 */
[----:B------:R-:W5:Y:S04]  /*01e0*/  LDG.E.64 R16, desc[UR10][R2.64+-0x28] ;  /* 0xffffd80a02107981 */ /* 0x000f68000c1e1b00 */
[----:B------:R-:W5:Y:S04]  /*01f0*/  LDG.E.64 R18, desc[UR10][R4.64+-0x320] ;  /* 0xfffce00a04127981 */ /* 0x000f68000c1e1b00 */
[----:B------:R-:W5:Y:S01]  /*0200*/  LDG.E.64 R28, desc[UR10][R2.64+0x38] ;  /* 0x0000380a021c7981 */ /* 0x000f62000c1e1b00 */
[----:B---3--:R-:W-:-:S03]  /*0210*/  DFMA R26, R6, R8, R26 ;  /* 0x00000008061a722b */ /* 0x008fc6000000001a */
[----:B------:R-:W3:Y:S04]  /*0220*/  LDG.E.64 R6, desc[UR10][R2.64+-0x20] ;  /* 0xffffe00a02067981 */ /* 0x000ee8000c1e1b00 */
[----:B------:R-:W3:Y:S01]  /*0230*/  LDG.E.64 R8, desc[UR10][R4.64+-0x280] ;  /* 0xfffd800a04087981 */ /* 0x000ee2000c1e1b00 */
[----:B--2---:R-:W-:-:S03]  /*0240*/  DFMA R26, R10, R12, R26 ;  /* 0x0000000c0a1a722b */ /* 0x004fc6000000001a */
[----:B------:R-:W2:Y:S04]  /*0250*/  LDG.E.64 R10, desc[UR10][R2.64+-0x18] ;  /* 0xffffe80a020a7981 */ /* 0x000ea8000c1e1b00 */
[----:B------:R-:W2:Y:S01]  /*0260*/  LDG.E.64 R12, desc[UR10][R4.64+-0x1e0] ;  /* 0xfffe200a040c7981 */ /* 0x000ea2000c1e1b00 */
[----:B----4-:R-:W-:-:S03]  /*0270*/  DFMA R26, R20, R22, R26 ;  /* 0x00000016141a722b */ /* 0x010fc6000000001a */
[----:B------:R-:W4:Y:S04]  /*0280*/  LDG.E.64 R20, desc[UR10][R2.64+-0x10] ;  /* 0xfffff00a02147981 */ /* 0x000f28000c1e1b00 */
[----:B------:R-:W4:Y:S01]  /*0290*/  LDG.E.64 R22, desc[UR10][R4.64+-0x140] ;  /* 0xfffec00a04167981 */ /* 0x000f22000c1e1b00 */
[----:B-----5:R-:W-:-:S03]  /*02a0*/  DFMA R26, R16, R18, R26 ;  /* 0x00000012101a722b */ /* 0x020fc6000000001a */
        /* <DEDUP_REMOVED lines=22> */
[----:B------:R-:W4:Y:S04]  /*0410*/  LDG.E.64 R22, desc[UR10][R4.64+0x3c0] ;  /* 0x0003c00a04167981 */ /* 0x000f28000c1e1b00 */
[----:B------:R-:W4:Y:S01]  /*0420*/  LDG.E.64 R26, desc[UR10][R4.64+0x460] ;  /* 0x0004600a041a7981 */ /* 0x000f22000c1e1b00 */
[----:B-----5:R-:W-:Y:S01]  /*0430*/  DFMA R16, R18, R16, R24 ;  /* 0x000000101210722b */ /* 0x020fe20000000018 */
[----:B------:R-:W-:-:S04]  /*0440*/  UIADD3 UR4, UPT, UPT, UR4, 0x10, URZ ;  /* 0x0000001004047890 */ /* 0x000fc8000fffe0ff */
[----:B------:R-:W-:Y:S01]  /*0450*/  UISETP.NE.AND UP0, UPT, UR4, 0x310, UPT ;  /* 0x000003100400788c */ /* 0x000fe2000bf05270 */
[----:B------:R-:W-:Y:S02]  /*0460*/  IADD3 R14, PT, PT, R14, 0x140, RZ ;  /* 0x000001400e0e7810 */ /* 0x000fe40007ffe0ff */
[----:B---3--:R-:W-:-:S08]  /*0470*/  DFMA R6, R6, R8, R16 ;  /* 0x000000080606722b */ /* 0x008fd00000000010 */
[----:B--2---:R-:W-:Y:S01]  /*0480*/  DFMA R6, R10, R12, R6 ;  /* 0x0000000c0a06722b */ /* 0x004fe20000000006 */
[----:B------:R-:W-:-:S07]  /*0490*/  IADD3 R8, P0, PT, R2, 0x80, RZ ;  /* 0x0000008002087810 */ /* 0x000fce0007f1e0ff */
[----:B----4-:R-:W-:Y:S01]  /*04a0*/  DFMA R6, R20, R22, R6 ;  /* 0x000000161406722b */ /* 0x010fe20000000006 */
[----:B------:R-:W-:-:S07]  /*04b0*/  IMAD.X R9, RZ, RZ, R3, P0 ;  /* 0x000000ffff097224 */ /* 0x000fce00000e0603 */
[----:B------:R-:W-:Y:S01]  /*04c0*/  DFMA R26, R28, R26, R6 ;  /* 0x0000001a1c1a722b */ /* 0x000fe20000000006 */
[----:B------:R-:W-:Y:S10]  /*04d0*/  BRA.U UP0, `(.L_x_0) ;  /* 0xfffffffd00147547 */ /* 0x000ff4000b83ffff */
[----:B------:R-:W0:Y:S02]  /*04e0*/  LDC.64 R6, c[0x0][0x3a0] ;  /* 0x0000e800ff067b82 */ /* 0x000e240000000a00 */
[----:B0-----:R-:W-:-:S06]  /*04f0*/  IMAD.WIDE R6, R0, 0x8, R6 ;  /* 0x0000000800067825 */ /* 0x001fcc00078e0206 */
[----:B------:R-:W2:Y:S01]  /*0500*/  LDG.E.64 R6, desc[UR10][R6.64] ;  /* 0x0000000a06067981 */ /* 0x000ea2000c1e1b00 */
[----:B------:R-:W-:Y:S01]  /*0510*/  IMAD.MOV.U32 R2, RZ, RZ, 0x652b82fe ;  /* 0x652b82feff027424 */ /* 0x000fe200078e00ff */
[----:B------:R-:W-:Y:S01]  /*0520*/  UMOV UR4, 0xfefa39ef ;  /* 0xfefa39ef00047882 */ /* 0x000fe20000000000 */
[----:B------:R-:W-:Y:S01]  /*0530*/  IMAD.MOV.U32 R3, RZ, RZ, 0x3ff71547 ;  /* 0x3ff71547ff037424 */ /* 0x000fe200078e00ff */
[----:B------:R-:W-:Y:S01]  /*0540*/  UMOV UR5, 0x3fe62e42 ;  /* 0x3fe62e4200057882 */ /* 0x000fe20000000000 */
[----:B------:R-:W-:Y:S01]  /*0550*/  BSSY.RECONVERGENT B0, `(.L_x_1) ;  /* 0x0000039000007945 */ /* 0x000fe20003800200 */
[----:B--2---:R-:W-:-:S08]  /*0560*/  DADD R26, R26, R6 ;  /* 0x000000001a1a7229 */ /* 0x004fd00000000006 */
[----:B------:R-:W-:-:S08]  /*0570*/  DFMA R2, R26, -R2, 6.75539944105574400000e+15 ;  /* 0x433800001a02742b */ /* 0x000fd00000000802 */
[----:B------:R-:W-:-:S08]  /*0580*/  DADD R4, R2, -6.75539944105574400000e+15 ;  /* 0xc338000002047429 */ /* 0x000fd00000000000 */
[----:B------:R-:W-:Y:S01]  /*0590*/  DFMA R8, R4, -UR4, -R26 ;  /* 0x8000000404087c2b */ /* 0x000fe2000800081a */
[----:B------:R-:W-:Y:S01]  /*05a0*/  UMOV UR4, 0x3b39803f ;  /* 0x3b39803f00047882 */ /* 0x000fe20000000000 */
[----:B------:R-:W-:-:S06]  /*05b0*/  UMOV UR5, 0x3c7abc9e ;  /* 0x3c7abc9e00057882 */ /* 0x000fcc0000000000 */
[----:B------:R-:W-:Y:S01]  /*05c0*/  DFMA R4, R4, -UR4, R8 ;  /* 0x8000000404047c2b */ /* 0x000fe20008000008 */
[----:B------:R-:W-:Y:S01]  /*05d0*/  UMOV UR4, 0x69ce2bdf ;  /* 0x69ce2bdf00047882 */ /* 0x000fe20000000000 */
[----:B------:R-:W-:Y:S01]  /*05e0*/  IMAD.MOV.U32 R8, RZ, RZ, -0x35dec16 ;  /* 0xfca213eaff087424 */ /* 0x000fe200078e00ff */
[----:B------:R-:W-:Y:S01]  /*05f0*/  MOV R9, 0x3e928af3 ;  /* 0x3e928af300097802 */ /* 0x000fe20000000f00 */
[----:B------:R-:W-:-:S05]  /*0600*/  UMOV UR5, 0x3e5ade15 ;  /* 0x3e5ade1500057882 */ /* 0x000fca0000000000 */
[----:B------:R-:W-:Y:S01]  /*0610*/  DFMA R6, R4, UR4, R8 ;  /* 0x0000000404067c2b */ /* 0x000fe20008000008 */
[----:B------:R-:W-:Y:S01]  /*0620*/  UMOV UR4, 0x62401315 ;  /* 0x6240131500047882 */ /* 0x000fe20000000000 */
[----:B------:R-:W-:Y:S01]  /*0630*/  UMOV UR5, 0x3ec71dee ;  /* 0x3ec71dee00057882 */ /* 0x000fe20000000000 */
[----:B------:R-:W-:-:S05]  /*0640*/  DADD R8, -RZ, -R26 ;  /* 0x00000000ff087229 */ /* 0x000fca000000091a */
[----:B------:R-:W-:Y:S01]  /*0650*/  DFMA R6, R4, R6, UR4 ;  /* 0x0000000404067e2b */ /* 0x000fe20008000006 */
[----:B------:R-:W-:Y:S01]  /*0660*/  UMOV UR4, 0x7c89eb71 ;  /* 0x7c89eb7100047882 */ /* 0x000fe20000000000 */
[----:B------:R-:W-:-:S03]  /*0670*/  UMOV UR5, 0x3efa0199 ;  /* 0x3efa019900057882 */ /* 0x000fc60000000000 */
[----:B------:R-:W-:-:S03]  /*0680*/  FSETP.GEU.AND P0, PT, |R9|, 4.1917929649353027344, PT ;  /* 0x4086232b0900780b */ /* 0x000fc60003f0e200 */
[----:B------:R-:W-:Y:S01]  /*0690*/  DFMA R6, R4, R6, UR4 ;  /* 0x0000000404067e2b */ /* 0x000fe20008000006 */
[----:B------:R-:W-:Y:S01]  /*06a0*/  UMOV UR4, 0x14761f65 ;  /* 0x14761f6500047882 */ /* 0x000fe20000000000 */
[----:B------:R-:W-:-:S06]  /*06b0*/  UMOV UR5, 0x3f2a01a0 ;  /* 0x3f2a01a000057882 */ /* 0x000fcc0000000000 */
        /* <DEDUP_REMOVED lines=15> */
[----:B------:R-:W-:-:S08]  /*07b0*/  DFMA R6, R4, R6, UR4 ;  /* 0x0000000404067e2b */ /* 0x000fd00008000006 */
[----:B------:R-:W-:-:S08]  /*07c0*/  DFMA R6, R4, R6, 1 ;  /* 0x3ff000000406742b */ /* 0x000fd00000000006 */
[----:B------:R-:W-:-:S10]  /*07d0*/  DFMA R6, R4, R6, 1 ;  /* 0x3ff000000406742b */ /* 0x000fd40000000006 */
[----:B------:R-:W-:Y:S02]  /*07e0*/  IMAD R5, R2, 0x100000, R7 ;  /* 0x0010000002057824 */ /* 0x000fe400078e0207 */
[----:B------:R-:W-:Y:S01]  /*07f0*/  IMAD.MOV.U32 R4, RZ, RZ, R6 ;  /* 0x000000ffff047224 */ /* 0x000fe200078e0006 */
[----:B------:R-:W-:Y:S06]  /*0800*/  @!P0 BRA `(.L_x_2) ;  /* 0x0000000000348947 */ /* 0x000fec0003800000 */
[----:B------:R-:W-:Y:S01]  /*0810*/  FSETP.GEU.AND P1, PT, |R9|, 4.2275390625, PT ;  /* 0x408748000900780b */ /* 0x000fe20003f2e200 */
[C---:B------:R-:W-:Y:S02]  /*0820*/  DADD R4, -R26.reuse, +INF ;  /* 0x7ff000001a047429 */ /* 0x040fe40000000100 */
[----:B------:R-:W-:-:S08]  /*0830*/  DSETP.GT.AND P0, PT, R26, RZ, PT ;  /* 0x000000ff1a00722a */ /* 0x000fd00003f04000 */
[----:B------:R-:W-:Y:S02]  /*0840*/  FSEL R4, R4, RZ, !P0 ;  /* 0x000000ff04047208 */ /* 0x000fe40004000000 */
[----:B------:R-:W-:Y:S02]  /*0850*/  @!P1 LEA.HI R3, R2, R2, RZ, 0x1 ;  /* 0x0000000202039211 */ /* 0x000fe400078f08ff */
[----:B------:R-:W-:Y:S02]  /*0860*/  FSEL R5, R5, RZ, !P0 ;  /* 0x000000ff05057208 */ /* 0x000fe40004000000 */
[----:B------:R-:W-:-:S05]  /*0870*/  @!P1 SHF.R.S32.HI R3, RZ, 0x1, R3 ;  /* 0x00000001ff039819 */ /* 0x000fca0000011403 */
[----:B------:R-:W-:Y:S01]  /*0880*/  @!P1 IMAD.IADD R2, R2, 0x1, -R3 ;  /* 0x0000000102029824 */ /* 0x000fe200078e0a03 */
[----:B------:R-:W-:-:S04]  /*0890*/  @!P1 LEA R3, R3, R7, 0x14 ;  /* 0x0000000703039211 */ /* 0x000fc800078ea0ff */
[----:B------:R-:W-:Y:S01]  /*08a0*/  @!P1 LEA R7, R2, 0x3ff00000, 0x14 ;  /* 0x3ff0000002079811 */ /* 0x000fe200078ea0ff */
[----:B------:R-:W-:Y:S02]  /*08b0*/  @!P1 IMAD.MOV.U32 R2, RZ, RZ, R6 ;  /* 0x000000ffff029224 */ /* 0x000fe400078e0006 */
[----:B------:R-:W-:-:S06]  /*08c0*/  @!P1 IMAD.MOV.U32 R6, RZ, RZ, RZ ;  /* 0x000000ffff069224 */ /* 0x000fcc00078e00ff */
[----:B------:R-:W-:-:S11]  /*08d0*/  @!P1 DMUL R4, R2, R6 ;  /* 0x0000000602049228 */ /* 0x000fd60000000000 */
.L_x_2:
[----:B------:R-:W-:Y:S05]  /*08e0*/  BSYNC.RECONVERGENT B0 ;  /* 0x0000000000007941 */ /* 0x000fea0003800200 */
.L_x_1:
[----:B------:R-:W-:Y:S01]  /*08f0*/  DADD R8, R4, 1 ;  /* 0x3ff0000004087429 */ /* 0x000fe20000000000 */
[----:B------:R-:W-:Y:S05]  /*0900*/  BSSY.RECONVERGENT B0, `(.L_x_3) ;  /* 0x000000e000007945 */ /* 0x000fea0003800200 */
[----:B------:R-:W0:Y:S04]  /*0910*/  MUFU.RCP64H R3, R9 ;  /* 0x0000000900037308 */ /* 0x000e280000001800 */
[----:B------:R-:W-:-:S05]  /*0920*/  VIADD R2, R9, 0x300402 ;  /* 0x0030040209027836 */ /* 0x000fca0000000000 */
[----:B------:R-:W-:Y:S01]  /*0930*/  FSETP.GEU.AND P0, PT, |R2|, 5.8789094863358348022e-39, PT ;  /* 0x004004020200780b */ /* 0x000fe20003f0e200 */
[----:B0-----:R-:W-:-:S08]  /*0940*/  DFMA R4, -R8, R2, 1 ;  /* 0x3ff000000804742b */ /* 0x001fd00000000102 */
[----:B------:R-:W-:-:S08]  /*0950*/  DFMA R4, R4, R4, R4 ;  /* 0x000000040404722b */ /* 0x000fd00000000004 */
[----:B------:R-:W-:-:S08]  /*0960*/  DFMA R4, R2, R4, R2 ;  /* 0x000000040204722b */ /* 0x000fd00000000002 */
[----:B------:R-:W-:-:S08]  /*0970*/  DFMA R6, -R8, R4, 1 ;  /* 0x3ff000000806742b */ /* 0x000fd00000000104 */
[----:B------:R-:W-:Y:S01]  /*0980*/  DFMA R4, R4, R6, R4 ;  /* 0x000000060404722b */ /* 0x000fe20000000004 */
[----:B------:R-:W-:Y:S10]  /*0990*/  @P0 BRA `(.L_x_4) ;  /* 0x0000000000100947 */ /* 0x000ff40003800000 */
[----:B------:R-:W-:-:S04]  /*09a0*/  LOP3.LUT R2, R9, 0x7fffffff, RZ, 0xc0, !PT ;  /* 0x7fffffff09027812 */ /* 0x000fc800078ec0ff */
[----:B------:R-:W-:Y:S02]  /*09b0*/  IADD3 R3, PT, PT, R2, -0x100000, RZ ;  /* 0xfff0000002037810 */ /* 0x000fe40007ffe0ff */
[----:B------:R-:W-:-:S07]  /*09c0*/  MOV R2, 0x9e0 ;  /* 0x000009e000027802 */ /* 0x000fce0000000f00 */
[----:B------:R-:W-:Y:S05]  /*09d0*/  CALL.REL.NOINC `($__internal_0_$__cuda_sm20_dblrcp_rn_slowpath_v3) ;  /* 0x0000000800487944 */ /* 0x000fea0003c00000 */
.L_x_4:
[----:B------:R-:W-:Y:S05]  /*09e0*/  BSYNC.RECONVERGENT B0 ;  /* 0x0000000000007941 */ /* 0x000fea0003800200 */
.L_x_3:
[----:B------:R-:W0:Y:S01]  /*09f0*/  S2UR UR5, SR_CgaCtaId ;  /* 0x00000000000579c3 */ /* 0x000e220000008800 */
[----:B------:R-:W-:Y:S01]  /*0a00*/  UMOV UR4, 0x400 ;  /* 0x0000040000047882 */ /* 0x000fe20000000000 */
[----:B------:R-:W-:Y:S01]  /*0a10*/  ISETP.GT.AND P0, PT, R0, 0x9, PT ;  /* 0x000000090000780c */ /* 0x000fe20003f04270 */
[----:B0-----:R-:W-:-:S06]  /*0a20*/  ULEA UR4, UR5, UR4, 0x18 ;  /* 0x0000000405047291 */ /* 0x001fcc000f8ec0ff */
[----:B------:R-:W-:-:S05]  /*0a30*/  LEA R3, R0, UR4, 0x3 ;  /* 0x0000000400037c11 */ /* 0x000fca000f8e18ff */
[----:B------:R0:W-:Y:S01]  /*0a40*/  STS.64 [R3], R4 ;  /* 0x0000000403007388 */ /* 0x0001e20000000a00 */
[----:B------:R-:W-:Y:S06]  /*0a50*/  BAR.SYNC.DEFER_BLOCKING 0x0 ;  /* 0x0000000000007b1d */ /* 0x000fec0000010000 */
[----:B------:R-:W-:Y:S05]  /*0a60*/  @P0 EXIT ;  /* 0x000000000000094d */ /* 0x000fea0003800000 */
[----:B------:R-:W1:Y:S01]  /*0a70*/  LDC.64 R28, c[0x0][0x398] ;  /* 0x0000e600ff1c7b82 */ /* 0x000e620000000a00 */
[----:B------:R-:W2:Y:S01]  /*0a80*/  LDS.128 R8, [UR4] ;  /* 0x00000004ff087984 */ /* 0x000ea20008000c00 */
[----:B-1----:R-:W-:-:S05]  /*0a90*/  IMAD.WIDE R28, R0, 0x8, R28 ;  /* 0x00000008001c7825 */ /* 0x002fca00078e021c */
[----:B0-----:R-:W2:Y:S04]  /*0aa0*/  LDG.E.64 R4, desc[UR10][R28.64] ;  /* 0x0000000a1c047981 */ /* 0x001ea8000c1e1b00 */
[----:B------:R-:W3:Y:S04]  /*0ab0*/  LDG.E.64 R2, desc[UR10][R28.64+0x50] ;  /* 0x0000500a1c027981 */ /* 0x000ee8000c1e1b00 */
[----:B------:R-:W4:Y:S04]  /*0ac0*/  LDG.E.64 R14, desc[UR10][R28.64+0xa0] ;  /* 0x0000a00a1c0e7981 */ /* 0x000f28000c1e1b00 */
[----:B------:R-:W5:Y:S04]  /*0ad0*/  LDG.E.64 R24, desc[UR10][R28.64+0xf0] ;  /* 0x0000f00a1c187981 */ /* 0x000f68000c1e1b00 */
[----:B------:R-:W5:Y:S04]  /*0ae0*/  LDG.E.64 R12, desc[UR10][R28.64+0x140] ;  /* 0x0001400a1c0c7981 */ /* 0x000f68000c1e1b00 */
[----:B------:R-:W5:Y:S04]  /*0af0*/  LDG.E.64 R22, desc[UR10][R28.64+0x190] ;  /* 0x0001900a1c167981 */ /* 0x000f68000c1e1b00 */
[----:B------:R-:W5:Y:S04]  /*0b00*/  LDG.E.64 R18, desc[UR10][R28.64+0x1e0] ;  /* 0x0001e00a1c127981 */ /* 0x000f68000c1e1b00 */
[----:B------:R-:W5:Y:S04]  /*0b10*/  LDG.E.64 R16, desc[UR10][R28.64+0x230] ;  /* 0x0002300a1c107981 */ /* 0x000f68000c1e1b00 */
[----:B------:R-:W5:Y:S04]  /*0b20*/  LDG.E.64 R20, desc[UR10][R28.64+0x2d0] ;  /* 0x0002d00a1c147981 */ /* 0x000f68000c1e1b00 */
[----:B------:R-:W5:Y:S01]  /*0b30*/  LDG.E.64 R26, desc[UR10][R28.64+0x3c0] ;  /* 0x0003c00a1c1a7981 */ /* 0x000f62000c1e1b00 */
[----:B--2---:R-:W-:-:S03]  /*0b40*/  DFMA R8, R8, R4, RZ ;  /* 0x000000040808722b */ /* 0x004fc600000000ff */
[----:B------:R-:W4:Y:S05]  /*0b50*/  LDS.128 R4, [UR4+0x10] ;  /* 0x00001004ff047984 */ /* 0x000f2a0008000c00 */
[----:B---3--:R-:W-:Y:S01]  /*0b60*/  DFMA R8, R2, R10, R8 ;  /* 0x0000000a0208722b */ /* 0x008fe20000000008 */
[----:B------:R-:W2:Y:S07]  /*0b70*/  LDG.E.64 R2, desc[UR10][R28.64+0x280] ;  /* 0x0002800a1c027981 */ /* 0x000eae000c1e1b00 */
[----:B----4-:R-:W-:Y:S01]  /*0b80*/  DFMA R4, R4, R14, R8 ;  /* 0x0000000e0404722b */ /* 0x010fe20000000008 */
[----:B------:R-:W3:Y:S04]  /*0b90*/  LDG.E.64 R14, desc[UR10][R28.64+0x320] ;  /* 0x0003200a1c0e7981 */ /* 0x000ee8000c1e1b00 */
[----:B------:R-:W-:Y:S03]  /*0ba0*/  LDS.128 R8, [UR4+0x30] ;  /* 0x00003004ff087984 */ /* 0x000fe60008000c00 */
[----:B-----5:R-:W-:-:S02]  /*0bb0*/  DFMA R24, R24, R6, R4 ;  /* 0x000000061818722b */ /* 0x020fc40000000004 */
[----:B------:R-:W0:Y:S06]  /*0bc0*/  LDS.128 R4, [UR4+0x20] ;  /* 0x00002004ff047984 */ /* 0x000e2c0008000c00 */
[----:B0-----:R-:W-:Y:S01]  /*0bd0*/  DFMA R4, R4, R12, R24 ;  /* 0x0000000c0404722b */ /* 0x001fe20000000018 */
[----:B------:R-:W4:Y:S04]  /*0be0*/  LDG.E.64 R12, desc[UR10][R28.64+0x370] ;  /* 0x0003700a1c0c7981 */ /* 0x000f28000c1e1b00 */
[----:B------:R-:W5:Y:S03]  /*0bf0*/  LDG.E.64 R24, desc[UR10][R28.64+0x550] ;  /* 0x0005500a1c187981 */ /* 0x000f66000c1e1b00 */
[----:B------:R-:W-:Y:S01]  /*0c00*/  DFMA R4, R22, R6, R4 ;  /* 0x000000061604722b */ /* 0x000fe20000000004 */
[----:B------:R-:W5:Y:S07]  /*0c10*/  LDG.E.64 R22, desc[UR10][R28.64+0x5a0] ;  /* 0x0005a00a1c167981 */ /* 0x000f6e000c1e1b00 */
[----:B------:R-:W-:-:S02]  /*0c20*/  DFMA R8, R8, R18, R4 ;  /* 0x000000120808722b */ /* 0x000fc40000000004 */
[----:B------:R-:W2:Y:S04]  /*0c30*/  LDS.128 R4, [UR4+0x40] ;  /* 0x00004004ff047984 */ /* 0x000ea80008000c00 */
[----:B------:R-:W5:Y:S02]  /*0c40*/  LDG.E.64 R18, desc[UR10][R28.64+0x410] ;  /* 0x0004100a1c127981 */ /* 0x000f64000c1e1b00 */
[----:B------:R-:W-:Y:S02]  /*0c50*/  DFMA R16, R16, R10, R8 ;  /* 0x0000000a1010722b */ /* 0x000fe40000000008 */
[----:B------:R-:W3:Y:S06]  /*0c60*/  LDS.128 R8, [UR4+0x50] ;  /* 0x00005004ff087984 */ /* 0x000eec0008000c00 */
[----:B--2---:R-:W-:-:S02]  /*0c70*/  DFMA R4, R4, R2, R16 ;  /* 0x000000020404722b */ /* 0x004fc40000000010 */
[----:B------:R-:W2:Y:S04]  /*0c80*/  LDG.E.64 R16, desc[UR10][R28.64+0x460] ;  /* 0x0004600a1c107981 */ /* 0x000ea8000c1e1b00 */
[----:B------:R-:W2:Y:S02]  /*0c90*/  LDG.E.64 R2, desc[UR10][R28.64+0x4b0] ;  /* 0x0004b00a1c027981 */ /* 0x000ea4000c1e1b00 */
[----:B------:R-:W-:Y:S02]  /*0ca0*/  DFMA R6, R20, R6, R4 ;  /* 0x000000061406722b */ /* 0x000fe40000000004 */
[----:B------:R-:W2:Y:S01]  /*0cb0*/  LDG.E.64 R4, desc[UR10][R28.64+0x500] ;  /* 0x0005000a1c047981 */ /* 0x000ea2000c1e1b00 */
[----:B------:R-:W0:Y:S05]  /*0cc0*/  LDC.64 R20, c[0x0][0x3a8] ;  /* 0x0000ea00ff147b82 */ /* 0x000e2a0000000a00 */
[----:B---3--:R-:W-:-:S02]  /*0cd0*/  DFMA R8, R8, R14, R6 ;  /* 0x0000000e0808722b */ /* 0x008fc40000000006 */
[----:B------:R-:W3:Y:S01]  /*0ce0*/  LDG.E.64 R6, desc[UR10][R28.64+0x5f0] ;  /* 0x0005f00a1c067981 */ /* 0x000ee2000c1e1b00 */
[----:B0-----:R-:W-:-:S06]  /*0cf0*/  IMAD.WIDE R20, R0, 0x8, R20 ;  /* 0x0000000800147825 */ /* 0x001fcc00078e0214 */
[----:B------:R-:W3:Y:S01]  /*0d00*/  LDG.E.64 R20, desc[UR10][R20.64] ;  /* 0x0000000a14147981 */ /* 0x000ee2000c1e1b00 */
[----:B----4-:R-:W-:-:S03]  /*0d10*/  DFMA R8, R12, R10, R8 ;  /* 0x0000000a0c08722b */ /* 0x010fc60000000008 */
[----:B------:R-:W0:Y:S05]  /*0d20*/  LDS.128 R12, [UR4+0x60] ;  /* 0x00006004ff0c7984 */ /* 0x000e2a0008000c00 */
[----:B0-----:R-:W-:Y:S02]  /*0d30*/  DFMA R12, R12, R26, R8 ;  /* 0x0000001a0c0c722b */ /* 0x001fe40000000008 */
[----:B------:R-:W2:Y:S06]  /*0d40*/  LDS.128 R8, [UR4+0x70] ;  /* 0x00007004ff087984 */ /* 0x000eac0008000c00 */
[----:B-----5:R-:W-:-:S02]  /*0d50*/  DFMA R18, R18, R14, R12 ;  /* 0x0000000e1212722b */ /* 0x020fc4000000000c */
[----:B------:R-:W0:Y:S01]  /*0d60*/  LDS.128 R12, [UR4+0x80] ;  /* 0x00008004ff0c7984 */ /* 0x000e220008000c00 */
[----:B------:R-:W-:-:S05]  /*0d70*/  UMOV UR5, 0x3fe62e42 ;  /* 0x3fe62e4200057882 */ /* 0x000fca0000000000 */
[----:B--2---:R-:W-:Y:S02]  /*0d80*/  DFMA R8, R8, R16, R18 ;  /* 0x000000100808722b */ /* 0x004fe40000000012 */
[----:B------:R-:W1:Y:S06]  /*0d90*/  LDS.128 R16, [UR4+0x90] ;  /* 0x00009004ff107984 */ /* 0x000e6c0008000c00 */
[----:B------:R-:W-:-:S08]  /*0da0*/  DFMA R2, R2, R10, R8 ;  /* 0x0000000a0202722b */ /* 0x000fd00000000008 */
[----:B0-----:R-:W-:-:S08]  /*0db0*/  DFMA R2, R12, R4, R2 ;  /* 0x000000040c02722b */ /* 0x001fd00000000002 */
[----:B------:R-:W-:-:S08]  /*0dc0*/  DFMA R2, R24, R14, R2 ;  /* 0x0000000e1802722b */ /* 0x000fd00000000002 */
[----:B-1----:R-:W-:-:S08]  /*0dd0*/  DFMA R2, R16, R22, R2 ;  /* 0x000000161002722b */ /* 0x002fd00000000002 */
[----:B---3--:R-:W-:-:S08]  /*0de0*/  DFMA R2, R6, R18, R2 ;  /* 0x000000120602722b */ /* 0x008fd00000000002 */
[----:B------:R-:W-:Y:S01]  /*0df0*/  DADD R20, R2, R20 ;  /* 0x0000000002147229 */ /* 0x000fe20000000014 */
[----:B------:R-:W-:Y:S02]  /*0e00*/  IMAD.MOV.U32 R2, RZ, RZ, 0x652b82fe ;  /* 0x652b82feff027424 */ /* 0x000fe400078e00ff */
[----:B------:R-:W-:-:S06]  /*0e10*/  IMAD.MOV.U32 R3, RZ, RZ, 0x3ff71547 ;  /* 0x3ff71547ff037424 */ /* 0x000fcc00078e00ff */
[----:B------:R-:W-:Y:S01]  /*0e20*/  DFMA R2, R20, -R2, 6.75539944105574400000e+15 ;  /* 0x433800001402742b */ /* 0x000fe20000000802 */
[----:B------:R-:W-:-:S07]  /*0e30*/  UMOV UR4, 0xfefa39ef ;  /* 0xfefa39ef00047882 */ /* 0x000fce0000000000 */
[----:B------:R-:W-:-:S08]  /*0e40*/  DADD R4, R2, -6.75539944105574400000e+15 ;  /* 0xc338000002047429 */ /* 0x000fd00000000000 */
[----:B------:R-:W-:Y:S01]  /*0e50*/  DFMA R6, R4, -UR4, -R20 ;  /* 0x8000000404067c2b */ /* 0x000fe20008000814 */
[----:B------:R-:W-:Y:S01]  /*0e60*/  UMOV UR4, 0x3b39803f ;  /* 0x3b39803f00047882 */ /* 0x000fe20000000000 */
[----:B------:R-:W-:-:S06]  /*0e70*/  UMOV UR5, 0x3c7abc9e ;  /* 0x3c7abc9e00057882 */ /* 0x000fcc0000000000 */
[----:B------:R-:W-:Y:S01]  /*0e80*/  DFMA R4, R4, -UR4, R6 ;  /* 0x8000000404047c2b */ /* 0x000fe20008000006 */
[----:B------:R-:W-:Y:S01]  /*0e90*/  IMAD.MOV.U32 R6, RZ, RZ, -0x35dec16 ;  /* 0xfca213eaff067424 */ /* 0x000fe200078e00ff */
[----:B------:R-:W-:Y:S01]  /*0ea0*/  MOV R7, 0x3e928af3 ;  /* 0x3e928af300077802 */ /* 0x000fe20000000f00 */
[----:B------:R-:W-:Y:S01]  /*0eb0*/  UMOV UR4, 0x69ce2bdf ;  /* 0x69ce2bdf00047882 */ /* 0x000fe20000000000 */
[----:B------:R-:W-:-:S04]  /*0ec0*/  UMOV UR5, 0x3e5ade15 ;  /* 0x3e5ade1500057882 */ /* 0x000fc80000000000 */
[----:B------:R-:W-:Y:S01]  /*0ed0*/  DFMA R6, R4, UR4, R6 ;  /* 0x0000000404067c2b */ /* 0x000fe20008000006 */
        /* <DEDUP_REMOVED lines=22> */
[----:B------:R-:W-:Y:S01]  /*1040*/  UMOV UR5, 0x3fe00000 ;  /* 0x3fe0000000057882 */ /* 0x000fe20000000000 */
[----:B------:R-:W-:-:S05]  /*1050*/  DADD R8, -RZ, -R20 ;  /* 0x00000000ff087229 */ /* 0x000fca0000000914 */
[----:B------:R-:W-:-:S05]  /*1060*/  DFMA R6, R4, R6, UR4 ;  /* 0x0000000404067e2b */ /* 0x000fca0008000006 */
[----:B------:R-:W-:-:S03]  /*1070*/  FSETP.GEU.AND P0, PT, |R9|, 4.1917929649353027344, PT ;  /* 0x4086232b0900780b */ /* 0x000fc60003f0e200 */
[C---:B------:R-:W-:Y:S01]  /*1080*/  DFMA R6, R4.reuse, R6, 1 ;  /* 0x3ff000000406742b */ /* 0x040fe20000000006 */
[----:B------:R-:W-:Y:S07]  /*1090*/  BSSY.RECONVERGENT B0, `(.L_x_5) ;  /* 0x0000011000007945 */ /* 0x000fee0003800200 */
        /* <DEDUP_REMOVED lines=10> */
[----:B------:R-:W-:-:S04]  /*1140*/  @!P1 SHF.R.S32.HI R3, RZ, 0x1, R3 ;  /* 0x00000001ff039819 */ /* 0x000fc80000011403 */
[----:B------:R-:W-:Y:S01]  /*1150*/  @!P1 LEA R7, R3, R7, 0x14 ;  /* 0x0000000703079211 */ /* 0x000fe200078ea0ff */
[----:B------:R-:W-:-:S05]  /*1160*/  @!P1 IMAD.IADD R2, R2, 0x1, -R3 ;  /* 0x0000000102029824 */ /* 0x000fca00078e0a03 */
[----:B------:R-:W-:Y:S01]  /*1170*/  @!P1 LEA R3, R2, 0x3ff00000, 0x14 ;  /* 0x3ff0000002039811 */ /* 0x000fe200078ea0ff */
[----:B------:R-:W-:-:S06]  /*1180*/  @!P1 IMAD.MOV.U32 R2, RZ, RZ, RZ ;  /* 0x000000ffff029224 */ /* 0x000fcc00078e00ff */
[----:B------:R-:W-:-:S11]  /*1190*/  @!P1 DMUL R4, R6, R2 ;  /* 0x0000000206049228 */ /* 0x000fd60000000000 */
.L_x_6:
[----:B------:R-:W-:Y:S05]  /*11a0*/  BSYNC.RECONVERGENT B0 ;  /* 0x0000000000007941 */ /* 0x000fea0003800200 */
.L_x_5:
        /* <DEDUP_REMOVED lines=11> */
[----:B------:R-:W-:-:S05]  /*1260*/  LOP3.LUT R2, R9, 0x7fffffff, RZ, 0xc0, !PT ;  /* 0x7fffffff09027812 */ /* 0x000fca00078ec0ff */
[----:B------:R-:W-:Y:S01]  /*1270*/  VIADD R3, R2, 0xfff00000 ;  /* 0xfff0000002037836 */ /* 0x000fe20000000000 */
[----:B------:R-:W-:-:S07]  /*1280*/  MOV R2, 0x12a0 ;  /* 0x000012a000027802 */ /* 0x000fce0000000f00 */
[----:B------:R-:W-:Y:S05]  /*1290*/  CALL.REL.NOINC `($__internal_0_$__cuda_sm20_dblrcp_rn_slowpath_v3) ;  /* 0x0000000000187944 */ /* 0x000fea0003c00000 */
.L_x_8:
[----:B------:R-:W-:Y:S05]  /*12a0*/  BSYNC.RECONVERGENT B0 ;  /* 0x0000000000007941 */ /* 0x000fea0003800200 */
.L_x_7:
[----:B------:R-:W0:Y:S02]  /*12b0*/  LDC.64 R2, c[0x0][0x388] ;  /* 0x0000e200ff027b82 */ /* 0x000e240000000a00 */
[----:B0-----:R-:W-:-:S05]  /*12c0*/  IMAD.WIDE R2, R0, 0x8, R2 ;  /* 0x0000000800027825 */ /* 0x001fca00078e0202 */
[----:B------:R-:W-:Y:S01]  /*12d0*/  STG.E.64 desc[UR10][R2.64], R4 ;  /* 0x0000000402007986 */ /* 0x000fe2000c101b0a */
[----:B------:R-:W-:Y:S06]  /*12e0*/  BAR.SYNC.DEFER_BLOCKING 0x0 ;  /* 0x0000000000007b1d */ /* 0x000fec0000010000 */
[----:B------:R-:W-:Y:S05]  /*12f0*/  EXIT ;  /* 0x000000000000794d */ /* 0x000fea0003800000 */
        .weak           $__internal_0_$__cuda_sm20_dblrcp_rn_slowpath_v3
        .type           $__internal_0_$__cuda_sm20_dblrcp_rn_slowpath_v3,@function
        .size           $__internal_0_$__cuda_sm20_dblrcp_rn_slowpath_v3,(.L_x_39 - $__internal_0_$__cuda_sm20_dblrcp_rn_slowpath_v3)
$__internal_0_$__cuda_sm20_dblrcp_rn_slowpath_v3:
[----:B------:R-:W-:Y:S01]  /*1300*/  MOV R4, R8 ;  /* 0x0000000800047202 */ /* 0x000fe20000000f00 */
[----:B------:R-:W-:Y:S01]  /*1310*/  IMAD.MOV.U32 R5, RZ, RZ, R9 ;  /* 0x000000ffff057224 */ /* 0x000fe200078e0009 */
[----:B------:R-:W-:Y:S05]  /*1320*/  BSSY.RECONVERGENT B1, `(.L_x_9) ;  /* 0x0000025000017945 */ /* 0x000fea0003800200 */
[----:B------:R-:W-:-:S14]  /*1330*/  DSETP.GTU.AND P0, PT, |R4|, +INF , PT ;  /* 0x7ff000000400742a */ /* 0x000fdc0003f0c200 */
[----:B------:R-:W-:Y:S05]  /*1340*/  @P0 BRA `(.L_x_10) ;  /* 0x0000000000800947 */ /* 0x000fea0003800000 */
[----:B------:R-:W-:-:S05]  /*1350*/  LOP3.LUT R8, R9, 0x7fffffff, RZ, 0xc0, !PT ;  /* 0x7fffffff09087812 */ /* 0x000fca00078ec0ff */
[----:B------:R-:W-:-:S05]  /*1360*/  VIADD R6, R8, 0xffffffff ;  /* 0xffffffff08067836 */ /* 0x000fca0000000000 */
[----:B------:R-:W-:-:S13]  /*1370*/  ISETP.GE.U32.AND P0, PT, R6, 0x7fefffff, PT ;  /* 0x7fefffff0600780c */ /* 0x000fda0003f06070 */
[----:B------:R-:W-:Y:S01]  /*1380*/  @P0 LOP3.LUT R7, R5, 0x7ff00000, RZ, 0x3c, !PT ;  /* 0x7ff0000005070812 */ /* 0x000fe200078e3cff */
[----:B------:R-:W-:Y:S01]  /*1390*/  @P0 IMAD.MOV.U32 R6, RZ, RZ, RZ ;  /* 0x000000ffff060224 */ /* 0x000fe200078e00ff */
[----:B------:R-:W-:Y:S06]  /*13a0*/  @P0 BRA `(.L_x_11) ;  /* 0x0000000000700947 */ /* 0x000fec0003800000 */
[----:B------:R-:W-:-:S13]  /*13b0*/  ISETP.GE.U32.AND P0, PT, R8, 0x1000001, PT ;  /* 0x010000010800780c */ /* 0x000fda0003f06070 */
[----:B------:R-:W-:Y:S05]  /*13c0*/  @!P0 BRA `(.L_x_12) ;  /* 0x0000000000388947 */ /* 0x000fea0003800000 */
[----:B------:R-:W-:Y:S01]  /*13d0*/  IADD3 R7, PT, PT, R5, -0x3fe00000, RZ ;  /* 0xc020000005077810 */ /* 0x000fe20007ffe0ff */
[----:B------:R-:W-:Y:S02]  /*13e0*/  IMAD.MOV.U32 R6, RZ, RZ, R4 ;  /* 0x000000ffff067224 */ /* 0x000fe400078e0004 */
[----:B------:R-:W-:Y:S01]  /*13f0*/  IMAD.MOV.U32 R8, RZ, RZ, R3 ;  /* 0x000000ffff087224 */ /* 0x000fe200078e0003 */
[----:B------:R-:W0:Y:S05]  /*1400*/  MUFU.RCP64H R9, R7 ;  /* 0x0000000700097308 */ /* 0x000e2a0000001800 */
[----:B0-----:R-:W-:-:S08]  /*1410*/  DFMA R10, -R6, R8, 1 ;  /* 0x3ff00000060a742b */ /* 0x001fd00000000108 */
[----:B------:R-:W-:-:S08]  /*1420*/  DFMA R10, R10, R10, R10 ;  /* 0x0000000a0a0a722b */ /* 0x000fd0000000000a */
[----:B------:R-:W-:-:S08]  /*1430*/  DFMA R10, R8, R10, R8 ;  /* 0x0000000a080a722b */ /* 0x000fd00000000008 */
[----:B------:R-:W-:-:S08]  /*1440*/  DFMA R8, -R6, R10, 1 ;  /* 0x3ff000000608742b */ /* 0x000fd0000000010a */
[----:B------:R-:W-:-:S08]  /*1450*/  DFMA R8, R10, R8, R10 ;  /* 0x000000080a08722b */ /* 0x000fd0000000000a */
[----:B------:R-:W-:-:S08]  /*1460*/  DMUL R8, R8, 2.2250738585072013831e-308 ;  /* 0x0010000008087828 */ /* 0x000fd00000000000 */
[----:B------:R-:W-:-:S08]  /*1470*/  DFMA R4, -R4, R8, 1 ;  /* 0x3ff000000404742b */ /* 0x000fd00000000108 */
[----:B------:R-:W-:-:S08]  /*1480*/  DFMA R4, R4, R4, R4 ;  /* 0x000000040404722b */ /* 0x000fd00000000004 */
[----:B------:R-:W-:Y:S01]  /*1490*/  DFMA R6, R8, R4, R8 ;  /* 0x000000040806722b */ /* 0x000fe20000000008 */
[----:B------:R-:W-:Y:S10]  /*14a0*/  BRA `(.L_x_11) ;  /* 0x0000000000307947 */ /* 0x000ff40003800000 */
.L_x_12:
[----:B------:R-:W-:Y:S01]  /*14b0*/  DMUL R4, R4, 8.11296384146066816958e+31 ;  /* 0x4690000004047828 */ /* 0x000fe20000000000 */
[----:B------:R-:W-:-:S05]  /*14c0*/  MOV R6, R3 ;  /* 0x0000000300067202 */ /* 0x000fca0000000f00 */
[----:B------:R-:W0:Y:S02]  /*14d0*/  MUFU.RCP64H R7, R5 ;  /* 0x0000000500077308 */ /* 0x000e240000001800 */
[----:B0-----:R-:W-:-:S08]  /*14e0*/  DFMA R8, -R4, R6, 1 ;  /* 0x3ff000000408742b */ /* 0x001fd00000000106 */
[----:B------:R-:W-:-:S08]  /*14f0*/  DFMA R8, R8, R8, R8 ;  /* 0x000000080808722b */ /* 0x000fd00000000008 */
[----:B------:R-:W-:-:S08]  /*1500*/  DFMA R8, R6, R8, R6 ;  /* 0x000000080608722b */ /* 0x000fd00000000006 */
[----:B------:R-:W-:-:S08]  /*1510*/  DFMA R6, -R4, R8, 1 ;  /* 0x3ff000000406742b */ /* 0x000fd00000000108 */
[----:B------:R-:W-:-:S08]  /*1520*/  DFMA R6, R8, R6, R8 ;  /* 0x000000060806722b */ /* 0x000fd00000000008 */
[----:B------:R-:W-:Y:S01]  /*1530*/  DMUL R6, R6, 8.11296384146066816958e+31 ;  /* 0x4690000006067828 */ /* 0x000fe20000000000 */
[----:B------:R-:W-:Y:S10]  /*1540*/  BRA `(.L_x_11) ;  /* 0x0000000000087947 */ /* 0x000ff40003800000 */
.L_x_10:
[----:B------:R-:W-:Y:S01]  /*1550*/  LOP3.LUT R7, R5, 0x80000, RZ, 0xfc, !PT ;  /* 0x0008000005077812 */ /* 0x000fe200078efcff */
[----:B------:R-:W-:-:S07]  /*1560*/  IMAD.MOV.U32 R6, RZ, RZ, R4 ;  /* 0x000000ffff067224 */ /* 0x000fce00078e0004 */
.L_x_11:
[----:B------:R-:W-:Y:S05]  /*1570*/  BSYNC.RECONVERGENT B1 ;  /* 0x0000000000017941 */ /* 0x000fea0003800200 */
.L_x_9:
[----:B------:R-:W-:Y:S01]  /*1580*/  IMAD.MOV.U32 R3, RZ, RZ, 0x0 ;  /* 0x00000000ff037424 */ /* 0x000fe200078e00ff */
[----:B------:R-:W-:Y:S01]  /*1590*/  MOV R5, R7 ;  /* 0x0000000700057202 */ /* 0x000fe20000000f00 */
[----:B------:R-:W-:Y:S02]  /*15a0*/  IMAD.MOV.U32 R4, RZ, RZ, R6 ;  /* 0x000000ffff047224 */ /* 0x000fe400078e0006 */
[----:B------:R-:W-:Y:S05]  /*15b0*/  RET.REL.NODEC R2 `(_Z16feedForwardOnGPUPdS_S_S_S_S_) ;  /* 0xffffffe802907950 */ /* 0x000fea0003c3ffff */
.L_x_13:
[----:B------:R-:W-:-:S00]  /*15c0*/  BRA `(.L_x_13) ;  /* 0xfffffffc00fc7947 */ /* 0x000fc0000383ffff */
[----:B------:R-:W-:-:S00]  /*15d0*/  NOP ;  /* 0x0000000000007918 */ /* 0x000fc00000000000 */
        /* <DEDUP_REMOVED lines=10> */
.L_x_39:


//--------------------- .text._Z15confusionMatrixPdS_Pii --------------------------
	.section	.text._Z15confusionMatrixPdS_Pii,"ax",@progbits
	.align	128
        .global         _Z15confusionMatrixPdS_Pii
        .type           _Z15confusionMatrixPdS_Pii,@function
        .size           _Z15confusionMatrixPdS_Pii,(.L_x_41 - _Z15confusionMatrixPdS_Pii)
        .other          _Z15confusionMatrixPdS_Pii,@"STO_CUDA_ENTRY STV_DEFAULT"
_Z15confusionMatrixPdS_Pii:
.text._Z15confusionMatrixPdS_Pii:
[----:B------:R-:W0:Y:S01]  /*0000*/  LDC R1, c[0x0][0x37c] ;  /* 0x0000df00ff017b82 */ /* 0x000e220000000800 */
[----:B------:R-:W1:Y:S01]  /*0010*/  S2R R3, SR_TID.X ;  /* 0x0000000000037919 */ /* 0x000e620000002100 */
[----:B------:R-:W2:Y:S06]  /*0020*/  LDCU UR5, c[0x0][0x2fc] ;  /* 0x00005f80ff0577ac */ /* 0x000eac0008000800 */
[----:B------:R-:W1:Y:S01]  /*0030*/  S2UR UR6, SR_CTAID.X ;  /* 0x00000000000679c3 */ /* 0x000e620000002500 */
[----:B------:R-:W-:Y:S01]  /*0040*/  MOV R2, 0x20 ;  /* 0x0000002000027802 */ /* 0x000fe20000000f00 */
[----:B0-----:R-:W-:Y:S01]  /*0050*/  VIADD R1, R1, 0xffffffe0 ;  /* 0xffffffe001017836 */ /* 0x001fe20000000000 */
[----:B------:R-:W0:Y:S01]  /*0060*/  LDCU UR4, c[0x0][0x2f8] ;  /* 0x00005f00ff0477ac */ /* 0x000e220008000800 */
[----:B------:R-:W-:Y:S01]  /*0070*/  CS2R R6, SRZ ;  /* 0x0000000000067805 */ /* 0x000fe2000001ff00 */
[----:B------:R-:W3:Y:S03]  /*0080*/  LDCU.64 UR8, c[0x4][0x8] ;  /* 0x01000100ff0877ac */ /* 0x000ee60008000a00 */
[----:B------:R-:W1:Y:S08]  /*0090*/  LDC R16, c[0x0][0x360] ;  /* 0x0000d800ff107b82 */ /* 0x000e700000000800 */
[----:B------:R4:W4:Y:S01]  /*00a0*/  LDC.64 R8, c[0x4][R2] ;  /* 0x0100000002087b82 */ /* 0x0009220000000a00 */
[----:B0-----:R-:W-:Y:S01]  /*00b0*/  IADD3 R25, P0, PT, R1, UR4, RZ ;  /* 0x0000000401197c10 */ /* 0x001fe2000ff1e0ff */
[----:B---3--:R-:W-:-:S02]  /*00c0*/  IMAD.U32 R4, RZ, RZ, UR8 ;  /* 0x00000008ff047e24 */ /* 0x008fc4000f8e00ff */
[----:B------:R-:W-:Y:S02]  /*00d0*/  IMAD.U32 R5, RZ, RZ, UR9 ;  /* 0x00000009ff057e24 */ /* 0x000fe4000f8e00ff */
[----:B--2---:R-:W-:Y:S02]  /*00e0*/  IMAD.X R24, RZ, RZ, UR5, P0 ;  /* 0x00000005ff187e24 */ /* 0x004fe400080e06ff */
[----:B-1----:R-:W-:-:S07]  /*00f0*/  IMAD R16, R16, UR6, R3 ;  /* 0x0000000610107c24 */ /* 0x002fce000f8e0203 */
[----:B------:R-:W-:-:S07]  /*0100*/  LEPC R20, `(.L_x_14) ;  /* 0x000000001014794e */ /* 0x000fce0000000000 */
[----:B----4-:R-:W-:Y:S05]  /*0110*/  CALL.ABS.NOINC R8 ;  /* 0x0000000008007343 */ /* 0x010fea0003c00000 */
.L_x_14:
[----:B------:R-:W0:Y:S02]  /*0120*/  LDCU UR4, c[0x0][0x398] ;  /* 0x00007300ff0477ac */ /* 0x000e240008000800 */
[----:B0-----:R-:W-:-:S13]  /*0130*/  ISETP.GE.AND P0, PT, R16, UR4, PT ;  /* 0x0000000410007c0c */ /* 0x001fda000bf06270 */
[----:B------:R-:W-:Y:S05]  /*0140*/  @P0 BRA `(.L_x_15) ;  /* 0x0000001c00700947 */ /* 0x000fea0003800000 */
[----:B------:R-:W0:Y:S01]  /*0150*/  S2R R0, SR_TID.X ;  /* 0x0000000000007919 */ /* 0x000e220000002100 */
[----:B------:R-:W0:Y:S08]  /*0160*/  S2UR UR4, SR_CTAID.X ;  /* 0x00000000000479c3 */ /* 0x000e300000002500 */
[----:B------:R-:W0:Y:S08]  /*0170*/  LDC R27, c[0x0][0x360] ;  /* 0x0000d800ff1b7b82 */ /* 0x000e300000000800 */
[----:B------:R-:W1:Y:S08]  /*0180*/  LDC.64 R16, c[0x0][0x358] ;  /* 0x0000d600ff107b82 */ /* 0x000e700000000a00 */
[----:B------:R-:W2:Y:S01]  /*0190*/  LDC.64 R18, c[0x0][0x380] ;  /* 0x0000e000ff127b82 */ /* 0x000ea20000000a00 */
[----:B0-----:R-:W-:-:S04]  /*01a0*/  IMAD R27, R27, UR4, R0 ;  /* 0x000000041b1b7c24 */ /* 0x001fc8000f8e0200 */
[----:B------:R-:W-:Y:S01]  /*01b0*/  IMAD R27, R27, 0xa, RZ ;  /* 0x0000000a1b1b7824 */ /* 0x000fe200078e02ff */
[----:B-1----:R-:W-:Y:S02]  /*01c0*/  R2UR UR4, R16 ;  /* 0x00000000100472ca */ /* 0x002fe400000e0000 */
[----:B------:R-:W-:Y:S01]  /*01d0*/  R2UR UR5, R17 ;  /* 0x00000000110572ca */ /* 0x000fe200000e0000 */
[----:B--2---:R-:W-:-:S12]  /*01e0*/  IMAD.WIDE R18, R27, 0x8, R18 ;  /* 0x000000081b127825 */ /* 0x004fd800078e0212 */
[----:B------:R-:W2:Y:S01]  /*01f0*/  LDG.E.64 R10, desc[UR4][R18.64] ;  /* 0x00000004120a7981 */ /* 0x000ea2000c1e1b00 */
[----:B------:R0:W1:Y:S01]  /*0200*/  LDC.64 R8, c[0x4][R2] ;  /* 0x0100000002087b82 */ /* 0x0000620000000a00 */
[----:B------:R-:W3:Y:S01]  /*0210*/  LDCU.64 UR4, c[0x4][URZ] ;  /* 0x01000000ff0477ac */ /* 0x000ee20008000a00 */
[----:B------:R-:W-:Y:S01]  /*0220*/  IADD3 R23, P0, PT, R25, 0x10, RZ ;  /* 0x0000001019177810 */ /* 0x000fe20007f1e0ff */
[----:B------:R0:W-:Y:S01]  /*0230*/  STL [R1], RZ ;  /* 0x000000ff01007387 */ /* 0x0001e20000100800 */
[----:B------:R-:W-:Y:S02]  /*0240*/  IMAD.MOV.U32 R6, RZ, RZ, R25 ;  /* 0x000000ffff067224 */ /* 0x000fe400078e0019 */
[--C-:B------:R-:W-:Y:S02]  /*0250*/  IMAD.MOV.U32 R7, RZ, RZ, R24.reuse ;  /* 0x000000ffff077224 */ /* 0x100fe400078e0018 */
[----:B------:R-:W-:Y:S02]  /*0260*/  IMAD.X R22, RZ, RZ, R24, P0 ;  /* 0x000000ffff167224 */ /* 0x000fe400000e0618 */
[----:B---3--:R-:W-:-:S02]  /*0270*/  IMAD.U32 R4, RZ, RZ, UR4 ;  /* 0x00000004ff047e24 */ /* 0x008fc4000f8e00ff */
[----:B------:R-:W-:Y:S01]  /*0280*/  IMAD.U32 R5, RZ, RZ, UR5 ;  /* 0x00000005ff057e24 */ /* 0x000fe2000f8e00ff */
[----:B-12---:R0:W-:Y:S06]  /*0290*/  STL.64 [R1+0x8], R10 ;  /* 0x0000080a01007387 */ /* 0x0061ec0000100a00 */
[----:B------:R-:W-:-:S07]  /*02a0*/  LEPC R20, `(.L_x_16) ;  /* 0x000000001014794e */ /* 0x000fce0000000000 */
[----:B0-----:R-:W-:Y:S05]  /*02b0*/  CALL.ABS.NOINC R8 ;  /* 0x0000000008007343 */ /* 0x001fea0003c00000 */
.L_x_16:
[----:B------:R-:W-:Y:S02]  /*02c0*/  R2UR UR4, R16 ;  /* 0x00000000100472ca */ /* 0x000fe400000e0000 */
[----:B------:R-:W-:-:S13]  /*02d0*/  R2UR UR5, R17 ;  /* 0x00000000110572ca */ /* 0x000fda00000e0000 */
[----:B------:R-:W2:Y:S01]  /*02e0*/  LDG.E.64 R10, desc[UR4][R18.64+0x8] ;  /* 0x00000804120a7981 */ /* 0x000ea2000c1e1b00 */
[----:B------:R-:W-:Y:S01]  /*02f0*/  IMAD.MOV.U32 R0, RZ, RZ, 0x1 ;  /* 0x00000001ff007424 */ /* 0x000fe200078e00ff */
[----:B------:R0:W1:Y:S01]  /*0300*/  LDC.64 R8, c[0x4][R2] ;  /* 0x0100000002087b82 */ /* 0x0000620000000a00 */
[----:B------:R-:W3:Y:S01]  /*0310*/  LDCU.64 UR4, c[0x4][URZ] ;  /* 0x01000000ff0477ac */ /* 0x000ee20008000a00 */
[----:B------:R-:W-:Y:S02]  /*0320*/  IMAD.MOV.U32 R6, RZ, RZ, R25 ;  /* 0x000000ffff067224 */ /* 0x000fe400078e0019 */
[----:B------:R0:W-:Y:S01]  /*0330*/  STL [R1], R0 ;  /* 0x0000000001007387 */ /* 0x0001e20000100800 */
[----:B------:R-:W-:Y:S02]  /*0340*/  IMAD.MOV.U32 R7, RZ, RZ, R24 ;  /* 0x000000ffff077224 */ /* 0x000fe400078e0018 */
[----:B---3--:R-:W-:Y:S02]  /*0350*/  IMAD.U32 R4, RZ, RZ, UR4 ;  /* 0x00000004ff047e24 */ /* 0x008fe4000f8e00ff */
[----:B------:R-:W-:Y:S01]  /*0360*/  IMAD.U32 R5, RZ, RZ, UR5 ;  /* 0x00000005ff057e24 */ /* 0x000fe2000f8e00ff */
[----:B-12---:R0:W-:Y:S06]  /*0370*/  STL.64 [R1+0x8], R10 ;  /* 0x0000080a01007387 */ /* 0x0061ec0000100a00 */
[----:B------:R-:W-:-:S07]  /*0380*/  LEPC R20, `(.L_x_17) ;  /* 0x000000001014794e */ /* 0x000fce0000000000 */
[----:B0-----:R-:W-:Y:S05]  /*0390*/  CALL.ABS.NOINC R8 ;  /* 0x0000000008007343 */ /* 0x001fea0003c00000 */
.L_x_17:
[C---:B------:R-:W-:Y:S02]  /*03a0*/  R2UR UR8, R16.reuse ;  /* 0x00000000100872ca */ /* 0x040fe400000e0000 */
[C---:B------:R-:W-:Y:S02]  /*03b0*/  R2UR UR9, R17.reuse ;  /* 0x00000000110972ca */ /* 0x040fe400000e0000 */
[C---:B------:R-:W-:Y:S02]  /*03c0*/  R2UR UR4, R16.reuse ;  /* 0x00000000100472ca */ /* 0x040fe400000e0000 */
[C---:B------:R-:W-:Y:S02]  /*03d0*/  R2UR UR5, R17.reuse ;  /* 0x00000000110572ca */ /* 0x040fe400000e0000 */
[----:B------:R-:W-:Y:S02]  /*03e0*/  R2UR UR6, R16 ;  /* 0x00000000100672ca */ /* 0x000fe400000e0000 */
[----:B------:R-:W-:-:S05]  /*03f0*/  R2UR UR7, R17 ;  /* 0x00000000110772ca */ /* 0x000fca00000e0000 */
[----:B------:R-:W2:Y:S04]  /*0400*/  LDG.E.64 R8, desc[UR8][R18.64+0x10] ;  /* 0x0000100812087981 */ /* 0x000ea8000c1e1b00 */
[----:B------:R-:W3:Y:S01]  /*0410*/  LDG.E.64 R4, desc[UR4][R18.64+0x8] ;  /* 0x0000080412047981 */ /* 0x000ee2000c1e1b00 */
[----:B------:R-:W-:Y:S01]  /*0420*/  IMAD.MOV.U32 R0, RZ, RZ, 0x2 ;  /* 0x00000002ff007424 */ /* 0x000fe200078e00ff */
[----:B------:R-:W0:Y:S01]  /*0430*/  LDC.64 R2, c[0x4][R2] ;  /* 0x0100000002027b82 */ /* 0x000e220000000a00 */
[----:B------:R-:W1:Y:S01]  /*0440*/  LDCU.64 UR4, c[0x4][URZ] ;  /* 0x01000000ff0477ac */ /* 0x000e620008000a00 */
[----:B------:R-:W3:Y:S04]  /*0450*/  LDG.E.64 R6, desc[UR6][R18.64] ;  /* 0x0000000612067981 */ /* 0x000ee8000c1e1b00 */
[----:B------:R4:W-:Y:S04]  /*0460*/  STL [R1], R0 ;  /* 0x0000000001007387 */ /* 0x0009e80000100800 */
[----:B--2---:R4:W-:Y:S01]  /*0470*/  STL.64 [R1+0x8], R8 ;  /* 0x0000080801007387 */ /* 0x0049e20000100a00 */
[----:B---3--:R-:W-:Y:S01]  /*0480*/  DSETP.GT.AND P0, PT, R4, R6, PT ;  /* 0x000000060400722a */ /* 0x008fe20003f04000 */
[----:B-1----:R-:W-:-:S02]  /*0490*/  IMAD.U32 R4, RZ, RZ, UR4 ;  /* 0x00000004ff047e24 */ /* 0x002fc4000f8e00ff */
[----:B------:R-:W-:Y:S02]  /*04a0*/  IMAD.U32 R5, RZ, RZ, UR5 ;  /* 0x00000005ff057e24 */ /* 0x000fe4000f8e00ff */
[----:B------:R-:W-:Y:S01]  /*04b0*/  IMAD.MOV.U32 R6, RZ, RZ, R25 ;  /* 0x000000ffff067224 */ /* 0x000fe200078e0019 */
[----:B------:R-:W-:Y:S01]  /*04c0*/  SEL R29, RZ, 0x1, !P0 ;  /* 0x00000001ff1d7807 */ /* 0x000fe20004000000 */
[----:B0---4-:R-:W-:-:S07]  /*04d0*/  IMAD.MOV.U32 R7, RZ, RZ, R24 ;  /* 0x000000ffff077224 */ /* 0x011fce00078e0018 */
[----:B------:R-:W-:-:S07]  /*04e0*/  LEPC R20, `(.L_x_18) ;  /* 0x000000001014794e */ /* 0x000fce0000000000 */
[----:B------:R-:W-:Y:S05]  /*04f0*/  CALL.ABS.NOINC R2 ;  /* 0x0000000002007343 */ /* 0x000fea0003c00000 */
.L_x_18:
[C---:B------:R-:W-:Y:S02]  /*0500*/  R2UR UR8, R16.reuse ;  /* 0x00000000100872ca */ /* 0x040fe400000e0000 */
[C---:B------:R-:W-:Y:S02]  /*0510*/  R2UR UR9, R17.reuse ;  /* 0x00000000110972ca */ /* 0x040fe400000e0000 */
[C---:B------:R-:W-:Y:S02]  /*0520*/  R2UR UR6, R16.reuse ;  /* 0x00000000100672ca */ /* 0x040fe400000e0000 */
[C---:B------:R-:W-:Y:S02]  /*0530*/  R2UR UR7, R17.reuse ;  /* 0x00000000110772ca */ /* 0x040fe400000e0000 */
[----:B------:R-:W-:Y:S02]  /*0540*/  R2UR UR4, R16 ;  /* 0x00000000100472ca */ /* 0x000fe400000e0000 */
[----:B------:R-:W-:-:S05]  /*0550*/  R2UR UR5, R17 ;  /* 0x00000000110572ca */ /* 0x000fca00000e0000 */
[----:B------:R-:W2:Y:S01]  /*0560*/  LDG.E.64 R10, desc[UR8][R18.64+0x18] ;  /* 0x00001808120a7981 */ /* 0x000ea2000c1e1b00 */
[----:B------:R-:W-:-:S06]  /*0570*/  IMAD.WIDE.U32 R6, R29, 0x8, R18 ;  /* 0x000000081d067825 */ /* 0x000fcc00078e0012 */
[----:B------:R-:W3:Y:S04]  /*0580*/  LDG.E.64 R6, desc[UR6][R6.64] ;  /* 0x0000000606067981 */ /* 0x000ee8000c1e1b00 */
[----:B------:R-:W3:Y:S01]  /*0590*/  LDG.E.64 R4, desc[UR4][R18.64+0x10] ;  /* 0x0000100412047981 */ /* 0x000ee2000c1e1b00 */
[----:B------:R-:W-:Y:S01]  /*05a0*/  IMAD.MOV.U32 R0, RZ, RZ, 0x3 ;  /* 0x00000003ff007424 */ /* 0x000fe200078e00ff */
[----:B------:R-:W-:Y:S01]  /*05b0*/  MOV R2, 0x20 ;  /* 0x0000002000027802 */ /* 0x000fe20000000f00 */
[----:B------:R-:W0:Y:S03]  /*05c0*/  LDCU.64 UR4, c[0x4][URZ] ;  /* 0x01000000ff0477ac */ /* 0x000e260008000a00 */
[----:B------:R1:W-:Y:S01]  /*05d0*/  STL [R1], R0 ;  /* 0x0000000001007387 */ /* 0x0003e20000100800 */
[----:B------:R1:W4:Y:S03]  /*05e0*/  LDC.64 R8, c[0x4][R2] ;  /* 0x0100000002087b82 */ /* 0x0003260000000a00 */
[----:B--2---:R1:W-:Y:S01]  /*05f0*/  STL.64 [R1+0x8], R10 ;  /* 0x0000080a01007387 */ /* 0x0043e20000100a00 */
[----:B---3--:R-:W-:Y:S01]  /*0600*/  DSETP.GT.AND P0, PT, R4, R6, PT ;  /* 0x000000060400722a */ /* 0x008fe20003f04000 */
[----:B0-----:R-:W-:-:S02]  /*0610*/  IMAD.U32 R4, RZ, RZ, UR4 ;  /* 0x00000004ff047e24 */ /* 0x001fc4000f8e00ff */
[----:B------:R-:W-:Y:S02]  /*0620*/  IMAD.U32 R5, RZ, RZ, UR5 ;  /* 0x00000005ff057e24 */ /* 0x000fe4000f8e00ff */
[----:B------:R-:W-:Y:S01]  /*0630*/  IMAD.MOV.U32 R6, RZ, RZ, R25 ;  /* 0x000000ffff067224 */ /* 0x000fe200078e0019 */
[----:B------:R-:W-:Y:S01]  /*0640*/  SEL R29, R29, 0x2, !P0 ;  /* 0x000000021d1d7807 */ /* 0x000fe20004000000 */
[----:B-1--4-:R-:W-:-:S07]  /*0650*/  IMAD.MOV.U32 R7, RZ, RZ, R24 ;  /* 0x000000ffff077224 */ /* 0x012fce00078e0018 */
[----:B------:R-:W-:-:S07]  /*0660*/  LEPC R20, `(.L_x_19) ;  /* 0x000000001014794e */ /* 0x000fce0000000000 */
[----:B------:R-:W-:Y:S05]  /*0670*/  CALL.ABS.NOINC R8 ;  /* 0x0000000008007343 */ /* 0x000fea0003c00000 */
.L_x_19:
        /* <DEDUP_REMOVED lines=11> */
[----:B------:R0:W1:Y:S01]  /*0730*/  LDC.64 R8, c[0x4][R2] ;  /* 0x0100000002087b82 */ /* 0x0000620000000a00 */
[----:B------:R-:W4:Y:S01]  /*0740*/  LDCU.64 UR4, c[0x4][URZ] ;  /* 0x01000000ff0477ac */ /* 0x000f220008000a00 */
[----:B------:R-:W-:Y:S02]  /*0750*/  IMAD.MOV.U32 R6, RZ, RZ, R25 ;  /* 0x000000ffff067224 */ /* 0x000fe400078e0019 */
[----:B------:R0:W-:Y:S01]  /*0760*/  STL [R1], R0 ;  /* 0x0000000001007387 */ /* 0x0001e20000100800 */
[----:B------:R-:W-:-:S03]  /*0770*/  IMAD.MOV.U32 R7, RZ, RZ, R24 ;  /* 0x000000ffff077224 */ /* 0x000fc600078e0018 */
[----:B--2---:R0:W-:Y:S01]  /*0780*/  STL.64 [R1+0x8], R12 ;  /* 0x0000080c01007387 */ /* 0x0041e20000100a00 */
[----:B---3--:R-:W-:Y:S01]  /*0790*/  DSETP.GT.AND P0, PT, R4, R10, PT ;  /* 0x0000000a0400722a */ /* 0x008fe20003f04000 */
[----:B----4-:R-:W-:Y:S02]  /*07a0*/  IMAD.U32 R4, RZ, RZ, UR4 ;  /* 0x00000004ff047e24 */ /* 0x010fe4000f8e00ff */
[----:B------:R-:W-:-:S03]  /*07b0*/  IMAD.U32 R5, RZ, RZ, UR5 ;  /* 0x00000005ff057e24 */ /* 0x000fc6000f8e00ff */
[----:B01----:R-:W-:-:S08]  /*07c0*/  SEL R29, R29, 0x3, !P0 ;  /* 0x000000031d1d7807 */ /* 0x003fd00004000000 */
[----:B------:R-:W-:-:S07]  /*07d0*/  LEPC R20, `(.L_x_20) ;  /* 0x000000001014794e */ /* 0x000fce0000000000 */
[----:B------:R-:W-:Y:S05]  /*07e0*/  CALL.ABS.NOINC R8 ;  /* 0x0000000008007343 */ /* 0x000fea0003c00000 */
.L_x_20:
        /* <DEDUP_REMOVED lines=23> */
.L_x_21:
        /* <DEDUP_REMOVED lines=23> */
.L_x_22:
        /* <DEDUP_REMOVED lines=23> */
.L_x_23:
        /* <DEDUP_REMOVED lines=23> */
.L_x_24:
        /* <DEDUP_REMOVED lines=23> */
.L_x_25:
[C---:B------:R-:W-:Y:S01]  /*0f20*/  R2UR UR4, R16.reuse ;  /* 0x00000000100472ca */ /* 0x040fe200000e0000 */
[----:B------:R-:W-:Y:S01]  /*0f30*/  IMAD.WIDE.U32 R10, R29, 0x8, R18 ;  /* 0x000000081d0a7825 */ /* 0x000fe200078e0012 */
[C---:B------:R-:W-:Y:S02]  /*0f40*/  R2UR UR5, R17.reuse ;  /* 0x00000000110572ca */ /* 0x040fe400000e0000 */
[----:B------:R-:W-:Y:S02]  /*0f50*/  R2UR UR6, R16 ;  /* 0x00000000100672ca */ /* 0x000fe400000e0000 */
[----:B------:R-:W-:-:S09]  /*0f60*/  R2UR UR7, R17 ;  /* 0x00000000110772ca */ /* 0x000fd200000e0000 */
[----:B------:R-:W2:Y:S01]  /*0f70*/  LDG.E.64 R18, desc[UR4][R18.64+0x48] ;  /* 0x0000480412127981 */ /* 0x000ea2000c1e1b00 */
[----:B------:R0:W1:Y:S01]  /*0f80*/  LDC.64 R8, c[0x4][R2] ;  /* 0x0100000002087b82 */ /* 0x0000620000000a00 */
[----:B------:R-:W3:Y:S02]  /*0f90*/  LDCU.64 UR4, c[0x4][0x10] ;  /* 0x01000200ff0477ac */ /* 0x000ee40008000a00 */
[----:B------:R-:W2:Y:S01]  /*0fa0*/  LDG.E.64 R10, desc[UR6][R10.64] ;  /* 0x000000060a0a7981 */ /* 0x000ea2000c1e1b00 */
[----:B------:R-:W-:Y:S02]  /*0fb0*/  IMAD.MOV.U32 R6, RZ, RZ, R23 ;  /* 0x000000ffff067224 */ /* 0x000fe400078e0017 */
[----:B------:R-:W-:Y:S02]  /*0fc0*/  IMAD.MOV.U32 R7, RZ, RZ, R22 ;  /* 0x000000ffff077224 */ /* 0x000fe400078e0016 */
[----:B---3--:R-:W-:Y:S02]  /*0fd0*/  IMAD.U32 R4, RZ, RZ, UR4 ;  /* 0x00000004ff047e24 */ /* 0x008fe4000f8e00ff */
[----:B------:R-:W-:Y:S01]  /*0fe0*/  IMAD.U32 R5, RZ, RZ, UR5 ;  /* 0x00000005ff057e24 */ /* 0x000fe2000f8e00ff */
[----:B--2---:R-:W-:-:S06]  /*0ff0*/  DSETP.GT.AND P0, PT, R18, R10, PT ;  /* 0x0000000a1200722a */ /* 0x004fcc0003f04000 */
[----:B------:R-:W-:-:S05]  /*1000*/  SEL R26, R29, 0x9, !P0 ;  /* 0x000000091d1a7807 */ /* 0x000fca0004000000 */
[----:B-1----:R0:W-:Y:S03]  /*1010*/  STL [R1+0x10], R26 ;  /* 0x0000101a01007387 */ /* 0x0021e60000100800 */
[----:B------:R-:W-:-:S07]  /*1020*/  LEPC R20, `(.L_x_26) ;  /* 0x000000001014794e */ /* 0x000fce0000000000 */
[----:B0-----:R-:W-:Y:S05]  /*1030*/  CALL.ABS.NOINC R8 ;  /* 0x0000000008007343 */ /* 0x001fea0003c00000 */
.L_x_26:
[----:B------:R-:W0:Y:S01]  /*1040*/  LDC.64 R18, c[0x0][0x388] ;  /* 0x0000e200ff127b82 */ /* 0x000e220000000a00 */
[----:B------:R-:W-:Y:S02]  /*1050*/  R2UR UR4, R16 ;  /* 0x00000000100472ca */ /* 0x000fe400000e0000 */
[----:B------:R-:W-:Y:S01]  /*1060*/  R2UR UR5, R17 ;  /* 0x00000000110572ca */ /* 0x000fe200000e0000 */
[----:B0-----:R-:W-:-:S12]  /*1070*/  IMAD.WIDE R18, R27, 0x8, R18 ;  /* 0x000000081b127825 */ /* 0x001fd800078e0212 */
[----:B------:R-:W2:Y:S01]  /*1080*/  LDG.E.64 R10, desc[UR4][R18.64] ;  /* 0x00000004120a7981 */ /* 0x000ea2000c1e1b00 */
[----:B------:R0:W1:Y:S01]  /*1090*/  LDC.64 R8, c[0x4][R2] ;  /* 0x0100000002087b82 */ /* 0x0000620000000a00 */
[----:B------:R-:W3:Y:S01]  /*10a0*/  LDCU.64 UR4, c[0x4][URZ] ;  /* 0x01000000ff0477ac */ /* 0x000ee20008000a00 */
[----:B------:R-:W-:Y:S01]  /*10b0*/  IMAD.MOV.U32 R6, RZ, RZ, R25 ;  /* 0x000000ffff067224 */ /* 0x000fe200078e0019 */
[----:B------:R0:W-:Y:S01]  /*10c0*/  STL [R1], RZ ;  /* 0x000000ff01007387 */ /* 0x0001e20000100800 */
[----:B------:R-:W-:Y:S02]  /*10d0*/  IMAD.MOV.U32 R7, RZ, RZ, R24 ;  /* 0x000000ffff077224 */ /* 0x000fe400078e0018 */
[----:B---3--:R-:W-:Y:S02]  /*10e0*/  IMAD.U32 R4, RZ, RZ, UR4 ;  /* 0x00000004ff047e24 */ /* 0x008fe4000f8e00ff */
[----:B------:R-:W-:Y:S01]  /*10f0*/  IMAD.U32 R5, RZ, RZ, UR5 ;  /* 0x00000005ff057e24 */ /* 0x000fe2000f8e00ff */
[----:B-12---:R0:W-:Y:S06]  /*1100*/  STL.64 [R1+0x8], R10 ;  /* 0x0000080a01007387 */ /* 0x0061ec0000100a00 */
[----:B------:R-:W-:-:S07]  /*1110*/  LEPC R20, `(.L_x_27) ;  /* 0x000000001014794e */ /* 0x000fce0000000000 */
[----:B0-----:R-:W-:Y:S05]  /*1120*/  CALL.ABS.NOINC R8 ;  /* 0x0000000008007343 */ /* 0x001fea0003c00000 */
.L_x_27:
        /* <DEDUP_REMOVED lines=14> */
.L_x_28:
        /* <DEDUP_REMOVED lines=9> */
[----:B------:R0:W1:Y:S01]  /*12a0*/  LDC.64 R8, c[0x4][R2] ;  /* 0x0100000002087b82 */ /* 0x0000620000000a00 */
[----:B------:R-:W4:Y:S01]  /*12b0*/  LDCU.64 UR4, c[0x4][URZ] ;  /* 0x01000000ff0477ac */ /* 0x000f220008000a00 */
[----:B------:R-:W3:Y:S04]  /*12c0*/  LDG.E.64 R6, desc[UR6][R18.64] ;  /* 0x0000000612067981 */ /* 0x000ee8000c1e1b00 */
[----:B------:R0:W-:Y:S04]  /*12d0*/  STL [R1], R0 ;  /* 0x0000000001007387 */ /* 0x0001e80000100800 */
[----:B--2---:R0:W-:Y:S01]  /*12e0*/  STL.64 [R1+0x8], R10 ;  /* 0x0000080a01007387 */ /* 0x0041e20000100a00 */
[----:B---3--:R-:W-:Y:S01]  /*12f0*/  DSETP.GT.AND P0, PT, R4, R6, PT ;  /* 0x000000060400722a */ /* 0x008fe20003f04000 */
[----:B----4-:R-:W-:-:S02]  /*1300*/  IMAD.U32 R4, RZ, RZ, UR4 ;  /* 0x00000004ff047e24 */ /* 0x010fc4000f8e00ff */
[----:B------:R-:W-:Y:S02]  /*1310*/  IMAD.U32 R5, RZ, RZ, UR5 ;  /* 0x00000005ff057e24 */ /* 0x000fe4000f8e00ff */
[----:B------:R-:W-:Y:S01]  /*1320*/  IMAD.MOV.U32 R6, RZ, RZ, R25 ;  /* 0x000000ffff067224 */ /* 0x000fe200078e0019 */
[----:B------:R-:W-:Y:S01]  /*1330*/  SEL R27, RZ, 0x1, !P0 ;  /* 0x00000001ff1b7807 */ /* 0x000fe20004000000 */
[----:B01----:R-:W-:-:S07]  /*1340*/  IMAD.MOV.U32 R7, RZ, RZ, R24 ;  /* 0x000000ffff077224 */ /* 0x003fce00078e0018 */
[----:B------:R-:W-:-:S07]  /*1350*/  LEPC R20, `(.L_x_29) ;  /* 0x000000001014794e */ /* 0x000fce0000000000 */
[----:B------:R-:W-:Y:S05]  /*1360*/  CALL.ABS.NOINC R8 ;  /* 0x0000000008007343 */ /* 0x000fea0003c00000 */
.L_x_29:
        /* <DEDUP_REMOVED lines=23> */
.L_x_30:
        /* <DEDUP_REMOVED lines=23> */
.L_x_31:
        /* <DEDUP_REMOVED lines=23> */
.L_x_32:
        /* <DEDUP_REMOVED lines=23> */
.L_x_33:
        /* <DEDUP_REMOVED lines=23> */
.L_x_34:
        /* <DEDUP_REMOVED lines=23> */
.L_x_35:
        /* <DEDUP_REMOVED lines=23> */
.L_x_36:
[C---:B------:R-:W-:Y:S01]  /*1d80*/  R2UR UR4, R16.reuse ;  /* 0x00000000100472ca */ /* 0x040fe200000e0000 */
[----:B------:R-:W-:Y:S01]  /*1d90*/  IMAD.WIDE.U32 R8, R27, 0x8, R18 ;  /* 0x000000081b087825 */ /* 0x000fe200078e0012 */
[C---:B------:R-:W-:Y:S02]  /*1da0*/  R2UR UR5, R17.reuse ;  /* 0x00000000110572ca */ /* 0x040fe400000e0000 */
[----:B------:R-:W-:Y:S02]  /*1db0*/  R2UR UR6, R16 ;  /* 0x00000000100672ca */ /* 0x000fe400000e0000 */
[----:B------:R-:W-:-:S09]  /*1dc0*/  R2UR UR7, R17 ;  /* 0x00000000110772ca */ /* 0x000fd200000e0000 */
[----:B------:R-:W2:Y:S01]  /*1dd0*/  LDG.E.64 R18, desc[UR4][R18.64+0x48] ;  /* 0x0000480412127981 */ /* 0x000ea2000c1e1b00 */
[----:B------:R-:W0:Y:S01]  /*1de0*/  LDC.64 R2, c[0x4][R2] ;  /* 0x0100000002027b82 */ /* 0x000e220000000a00 */
[----:B------:R-:W1:Y:S02]  /*1df0*/  LDCU.64 UR4, c[0x4][0x18] ;  /* 0x01000300ff0477ac */ /* 0x000e640008000a00 */
[----:B------:R-:W2:Y:S01]  /*1e00*/  LDG.E.64 R8, desc[UR6][R8.64] ;  /* 0x0000000608087981 */ /* 0x000ea2000c1e1b00 */
[----:B------:R-:W-:Y:S02]  /*1e10*/  IMAD.MOV.U32 R6, RZ, RZ, R23 ;  /* 0x000000ffff067224 */ /* 0x000fe400078e0017 */
[----:B------:R-:W-:Y:S02]  /*1e20*/  IMAD.MOV.U32 R7, RZ, RZ, R22 ;  /* 0x000000ffff077224 */ /* 0x000fe400078e0016 */
[----:B-1----:R-:W-:Y:S02]  /*1e30*/  IMAD.U32 R4, RZ, RZ, UR4 ;  /* 0x00000004ff047e24 */ /* 0x002fe4000f8e00ff */
[----:B------:R-:W-:Y:S01]  /*1e40*/  IMAD.U32 R5, RZ, RZ, UR5 ;  /* 0x00000005ff057e24 */ /* 0x000fe2000f8e00ff */
[----:B--2---:R-:W-:-:S06]  /*1e50*/  DSETP.GT.AND P0, PT, R18, R8, PT ;  /* 0x000000081200722a */ /* 0x004fcc0003f04000 */
[----:B------:R-:W-:-:S05]  /*1e60*/  SEL R27, R27, 0x9, !P0 ;  /* 0x000000091b1b7807 */ /* 0x000fca0004000000 */
[----:B0-----:R1:W-:Y:S03]  /*1e70*/  STL [R1+0x10], R27 ;  /* 0x0000101b01007387 */ /* 0x0013e60000100800 */
[----:B------:R-:W-:-:S07]  /*1e80*/  LEPC R20, `(.L_x_37) ;  /* 0x000000001014794e */ /* 0x000fce0000000000 */
[----:B-1----:R-:W-:Y:S05]  /*1e90*/  CALL.ABS.NOINC R2 ;  /* 0x0000000002007343 */ /* 0x002fea0003c00000 */
.L_x_37:
[----:B------:R-:W0:Y:S01]  /*1ea0*/  LDC.64 R2, c[0x0][0x390] ;  /* 0x0000e400ff027b82 */ /* 0x000e220000000a00 */
[----:B------:R-:W-:Y:S01]  /*1eb0*/  R2UR UR4, R16 ;  /* 0x00000000100472ca */ /* 0x000fe200000e0000 */
[----:B------:R-:W-:Y:S01]  /*1ec0*/  IMAD R27, R27, 0xa, R26 ;  /* 0x0000000a1b1b7824 */ /* 0x000fe200078e021a */
[----:B------:R-:W-:Y:S01]  /*1ed0*/  R2UR UR5, R17 ;  /* 0x00000000110572ca */ /* 0x000fe200000e0000 */
[----:B------:R-:W-:Y:S02]  /*1ee0*/  IMAD.MOV.U32 R5, RZ, RZ, 0x1 ;  /* 0x00000001ff057424 */ /* 0x000fe400078e00ff */
[----:B0-----:R-:W-:-:S10]  /*1ef0*/  IMAD.WIDE.U32 R2, R27, 0x4, R2 ;  /* 0x000000041b027825 */ /* 0x001fd400078e0002 */
[----:B------:R0:W-:Y:S02]  /*1f00*/  REDG.E.ADD.STRONG.GPU desc[UR4][R2.64], R5 ;  /* 0x000000050200798e */ /* 0x0001e4000c12e104 */
.L_x_15:
[----:B------:R-:W-:Y:S05]  /*1f10*/  WARPSYNC.ALL ;  /* 0x0000000000007948 */ /* 0x000fea0003800000 */
[----:B------:R-:W-:Y:S06]  /*1f20*/  BAR.SYNC.DEFER_BLOCKING 0x0 ;  /* 0x0000000000007b1d */ /* 0x000fec0000010000 */
[----:B------:R-:W-:Y:S05]  /*1f30*/  EXIT ;  /* 0x000000000000794d */ /* 0x000fea0003800000 */
.L_x_38:
        /* <DEDUP_REMOVED lines=12> */
.L_x_41:


//--------------------- .nv.global.init           --------------------------
	.section	.nv.global.init,"aw",@progbits
.nv.global.init:
	.type		$str,@object
	.size		$str,($str$2 - $str)
$str:
        /*0000*/ 	.byte	0x6f, 0x75, 0x74, 0x5b, 0x25, 0x64, 0x5d, 0x20, 0x3d, 0x20, 0x25, 0x66, 0x0a, 0x00
	.type		$str$2,@object
	.size		$str$2,($str$1 - $str$2)
$str$2:
        /*000e*/ 	.byte	0x20, 0x20, 0x20, 0x20, 0xe2, 0x80, 0xa2, 0x20, 0x4c, 0x61, 0x62, 0x65, 0x6c, 0x3a, 0x20, 0x25
        /*001e*/ 	.byte	0x64, 0x0a, 0x00
	.type		$str$1,@object
	.size		$str$1,($str$3 - $str$1)
$str$1:
        /*0021*/ 	.byte	0x43, 0x6f, 0x6e, 0x66, 0x20, 0x6d, 0x61, 0x74, 0x72, 0x69, 0x78, 0x20, 0x64, 0x6f, 0x6e, 0x65
        /*0031*/ 	.byte	0x2e, 0x2e, 0x2e, 0x0a, 0x00
	.type		$str$3,@object
	.size		$str$3,(.L_3 - $str$3)
$str$3:
        /*0036*/ 	.byte	0x20, 0x20, 0x20, 0x20, 0xe2, 0x80, 0xa2, 0x20, 0x50, 0x72, 0x65, 0x64, 0x69, 0x63, 0x74, 0x65
        /*0046*/ 	.byte	0x64, 0x3a, 0x20, 0x25, 0x64, 0x0a, 0x00
.L_3:


//--------------------- .nv.shared._Z16feedForwardOnGPUPdS_S_S_S_S_ --------------------------
	.section	.nv.shared._Z16feedForwardOnGPUPdS_S_S_S_S_,"aw",@nobits
	.sectionflags	@""
	.align	8
.nv.shared._Z16feedForwardOnGPUPdS_S_S_S_S_:
	.zero		1184


//--------------------- .nv.shared.reserved.0     --------------------------
	.section	.nv.shared.reserved.0,"aw",@nobits
	.weak		__nv_reservedSMEM_offset_0_alias
	.size		__nv_reservedSMEM_offset_0_alias, 0, 64
	.other		__nv_reservedSMEM_offset_0_alias,@"STO_CUDA_RESERVED_SHARED STV_DEFAULT"
__nv_reservedSMEM_offset_0_alias:
	.zero		0
	.zero		64


//--------------------- .nv.constant0._Z16feedForwardOnGPUPdS_S_S_S_S_ --------------------------
	.section	.nv.constant0._Z16feedForwardOnGPUPdS_S_S_S_S_,"a",@progbits
	.sectionflags	@""
	.align	4
.nv.constant0._Z16feedForwardOnGPUPdS_S_S_S_S_:
	.zero		944


//--------------------- .nv.constant0._Z15confusionMatrixPdS_Pii --------------------------
	.section	.nv.constant0._Z15confusionMatrixPdS_Pii,"a",@progbits
	.sectionflags	@""
	.align	4
.nv.constant0._Z15confusionMatrixPdS_Pii:
	.zero		924


//--------------------- SYMBOLS --------------------------

	.type		.nv.reservedSmem.offset0,@object
	.size		.nv.reservedSmem.offset0,0x4
	.type		.nv.reservedSmem.cap,@object
	.size		.nv.reservedSmem.cap,0x4
	.type		vprintf,@function
